//
// Generated by NVIDIA NVVM Compiler
//
// Compiler Build ID: CL-36424714
// Cuda compilation tools, release 13.0, V13.0.88
// Based on NVVM 20.0.0
//

.version 9.0
.target sm_100
.address_size 64

	// .globl	_Z18kernel_first_mergePi
// _ZZ18kernel_first_mergePiE10tmp_memory has been demoted
// _ZZ18kernel_first_mergePiE11swap_memory has been demoted

.visible .entry _Z18kernel_first_mergePi(
	.param .u64 .ptr .align 1 _Z18kernel_first_mergePi_param_0
)
{
	.reg .pred 	%p<34>;
	.reg .b32 	%r<211>;
	.reg .b64 	%rd<5>;
	// demoted variable
	.shared .align 4 .b8 _ZZ18kernel_first_mergePiE10tmp_memory[8192];
	// demoted variable
	.shared .align 4 .b8 _ZZ18kernel_first_mergePiE11swap_memory[8192];
	ld.param.u64 	%rd2, [_Z18kernel_first_mergePi_param_0];
	cvta.to.global.u64 	%rd3, %rd2;
	mov.u32 	%r1, %tid.x;
	mov.u32 	%r126, %ctaid.x;
	shl.b32 	%r127, %r126, 11;
	mov.u32 	%r2, %ntid.x;
	shl.b32 	%r128, %r1, 1;
	or.b32  	%r129, %r128, %r127;
	mul.wide.s32 	%rd4, %r129, 4;
	add.s64 	%rd1, %rd3, %rd4;
	ld.global.u32 	%r130, [%rd1];
	shl.b32 	%r131, %r1, 3;
	mov.u32 	%r132, _ZZ18kernel_first_mergePiE10tmp_memory;
	add.s32 	%r3, %r132, %r131;
	st.shared.u32 	[%r3], %r130;
	ld.global.u32 	%r133, [%rd1+4];
	st.shared.u32 	[%r3+4], %r133;
	bar.sync 	0;
	shl.b32 	%r4, %r1, 2;
	mov.b32 	%r172, 2;
	mov.u32 	%r173, %r2;
$L__BB0_1:
	mov.u32 	%r5, %r172;
	setp.ge.u32 	%p1, %r1, %r173;
	@%p1 bra 	$L__BB0_64;
	mul.lo.s32 	%r7, %r5, %r1;
	shl.b32 	%r135, %r7, 2;
	add.s32 	%r8, %r132, %r135;
	shl.b32 	%r137, %r5, 1;
	add.s32 	%r9, %r8, %r137;
	add.s32 	%r10, %r9, %r137;
	max.s32 	%r11, %r5, 1;
	and.b32  	%r12, %r11, 3;
	setp.lt.s32 	%p2, %r5, 4;
	mov.b32 	%r196, 0;
	mov.u32 	%r194, %r8;
	mov.u32 	%r195, %r8;
	mov.u32 	%r192, %r9;
	mov.u32 	%r193, %r9;
	@%p2 bra 	$L__BB0_33;
	and.b32  	%r196, %r11, 2147483644;
	neg.s32 	%r175, %r196;
	mov.u32 	%r138, _ZZ18kernel_first_mergePiE11swap_memory;
	mad.lo.s32 	%r139, %r4, %r5, %r138;
	add.s32 	%r174, %r139, 8;
	mov.u32 	%r194, %r8;
	mov.u32 	%r195, %r8;
	mov.u32 	%r192, %r9;
	mov.u32 	%r193, %r9;
$L__BB0_4:
	setp.ge.u32 	%p3, %r194, %r9;
	@%p3 bra 	$L__BB0_10;
	setp.ge.u32 	%p4, %r192, %r10;
	@%p4 bra 	$L__BB0_9;
	ld.shared.u32 	%r22, [%r195];
	ld.shared.u32 	%r23, [%r193];
	setp.ge.s32 	%p5, %r22, %r23;
	@%p5 bra 	$L__BB0_8;
	st.shared.u32 	[%r174+-8], %r22;
	add.s32 	%r194, %r194, 4;
	add.s32 	%r195, %r195, 4;
	bra.uni 	$L__BB0_11;
$L__BB0_8:
	st.shared.u32 	[%r174+-8], %r23;
	add.s32 	%r192, %r192, 4;
	add.s32 	%r193, %r193, 4;
	bra.uni 	$L__BB0_11;
$L__BB0_9:
	ld.shared.u32 	%r141, [%r195];
	st.shared.u32 	[%r174+-8], %r141;
	add.s32 	%r194, %r194, 4;
	add.s32 	%r195, %r195, 4;
	bra.uni 	$L__BB0_11;
$L__BB0_10:
	ld.shared.u32 	%r140, [%r193];
	st.shared.u32 	[%r174+-8], %r140;
	add.s32 	%r192, %r192, 4;
	add.s32 	%r193, %r193, 4;
$L__BB0_11:
	setp.lt.u32 	%p6, %r194, %r9;
	@%p6 bra 	$L__BB0_13;
	ld.shared.u32 	%r142, [%r193];
	st.shared.u32 	[%r174+-4], %r142;
	add.s32 	%r192, %r192, 4;
	add.s32 	%r193, %r193, 4;
	bra.uni 	$L__BB0_18;
$L__BB0_13:
	setp.lt.u32 	%p7, %r192, %r10;
	@%p7 bra 	$L__BB0_15;
	ld.shared.u32 	%r143, [%r195];
	st.shared.u32 	[%r174+-4], %r143;
	add.s32 	%r194, %r194, 4;
	add.s32 	%r195, %r195, 4;
	bra.uni 	$L__BB0_18;
$L__BB0_15:
	ld.shared.u32 	%r40, [%r195];
	ld.shared.u32 	%r41, [%r193];
	setp.lt.s32 	%p8, %r40, %r41;
	@%p8 bra 	$L__BB0_17;
	st.shared.u32 	[%r174+-4], %r41;
	add.s32 	%r192, %r192, 4;
	add.s32 	%r193, %r193, 4;
	bra.uni 	$L__BB0_18;
$L__BB0_17:
	st.shared.u32 	[%r174+-4], %r40;
	add.s32 	%r194, %r194, 4;
	add.s32 	%r195, %r195, 4;
$L__BB0_18:
	setp.lt.u32 	%p9, %r194, %r9;
	@%p9 bra 	$L__BB0_20;
	ld.shared.u32 	%r144, [%r193];
	st.shared.u32 	[%r174], %r144;
	add.s32 	%r192, %r192, 4;
	add.s32 	%r193, %r193, 4;
	bra.uni 	$L__BB0_25;
$L__BB0_20:
	setp.lt.u32 	%p10, %r192, %r10;
	@%p10 bra 	$L__BB0_22;
	ld.shared.u32 	%r145, [%r195];
	st.shared.u32 	[%r174], %r145;
	add.s32 	%r194, %r194, 4;
	add.s32 	%r195, %r195, 4;
	bra.uni 	$L__BB0_25;
$L__BB0_22:
	ld.shared.u32 	%r54, [%r195];
	ld.shared.u32 	%r55, [%r193];
	setp.lt.s32 	%p11, %r54, %r55;
	@%p11 bra 	$L__BB0_24;
	st.shared.u32 	[%r174], %r55;
	add.s32 	%r192, %r192, 4;
	add.s32 	%r193, %r193, 4;
	bra.uni 	$L__BB0_25;
$L__BB0_24:
	st.shared.u32 	[%r174], %r54;
	add.s32 	%r194, %r194, 4;
	add.s32 	%r195, %r195, 4;
$L__BB0_25:
	setp.lt.u32 	%p12, %r194, %r9;
	@%p12 bra 	$L__BB0_27;
	ld.shared.u32 	%r146, [%r193];
	st.shared.u32 	[%r174+4], %r146;
	add.s32 	%r192, %r192, 4;
	add.s32 	%r193, %r193, 4;
	bra.uni 	$L__BB0_32;
$L__BB0_27:
	setp.lt.u32 	%p13, %r192, %r10;
	@%p13 bra 	$L__BB0_29;
	ld.shared.u32 	%r147, [%r195];
	st.shared.u32 	[%r174+4], %r147;
	add.s32 	%r194, %r194, 4;
	add.s32 	%r195, %r195, 4;
	bra.uni 	$L__BB0_32;
$L__BB0_29:
	ld.shared.u32 	%r68, [%r195];
	ld.shared.u32 	%r69, [%r193];
	setp.lt.s32 	%p14, %r68, %r69;
	@%p14 bra 	$L__BB0_31;
	st.shared.u32 	[%r174+4], %r69;
	add.s32 	%r192, %r192, 4;
	add.s32 	%r193, %r193, 4;
	bra.uni 	$L__BB0_32;
$L__BB0_31:
	st.shared.u32 	[%r174+4], %r68;
	add.s32 	%r194, %r194, 4;
	add.s32 	%r195, %r195, 4;
$L__BB0_32:
	add.s32 	%r175, %r175, 4;
	add.s32 	%r174, %r174, 16;
	setp.ne.s32 	%p15, %r175, 0;
	@%p15 bra 	$L__BB0_4;
$L__BB0_33:
	mov.u32 	%r149, _ZZ18kernel_first_mergePiE11swap_memory;
	add.s32 	%r85, %r149, %r135;
	setp.eq.s32 	%p16, %r12, 0;
	@%p16 bra 	$L__BB0_57;
	setp.lt.u32 	%p17, %r194, %r9;
	shl.b32 	%r150, %r196, 2;
	add.s32 	%r86, %r85, %r150;
	@%p17 bra 	$L__BB0_36;
	ld.shared.u32 	%r151, [%r193];
	st.shared.u32 	[%r86], %r151;
	add.s32 	%r192, %r192, 4;
	add.s32 	%r193, %r193, 4;
	bra.uni 	$L__BB0_41;
$L__BB0_36:
	setp.lt.u32 	%p18, %r192, %r10;
	@%p18 bra 	$L__BB0_38;
	ld.shared.u32 	%r152, [%r195];
	st.shared.u32 	[%r86], %r152;
	add.s32 	%r194, %r194, 4;
	add.s32 	%r195, %r195, 4;
	bra.uni 	$L__BB0_41;
$L__BB0_38:
	ld.shared.u32 	%r91, [%r195];
	ld.shared.u32 	%r92, [%r193];
	setp.lt.s32 	%p19, %r91, %r92;
	@%p19 bra 	$L__BB0_40;
	st.shared.u32 	[%r86], %r92;
	add.s32 	%r192, %r192, 4;
	add.s32 	%r193, %r193, 4;
	bra.uni 	$L__BB0_41;
$L__BB0_40:
	st.shared.u32 	[%r86], %r91;
	add.s32 	%r194, %r194, 4;
	add.s32 	%r195, %r195, 4;
$L__BB0_41:
	setp.eq.s32 	%p20, %r12, 1;
	@%p20 bra 	$L__BB0_57;
	setp.lt.u32 	%p21, %r194, %r9;
	@%p21 bra 	$L__BB0_44;
	ld.shared.u32 	%r153, [%r193];
	st.shared.u32 	[%r86+4], %r153;
	add.s32 	%r192, %r192, 4;
	add.s32 	%r193, %r193, 4;
	bra.uni 	$L__BB0_49;
$L__BB0_44:
	setp.lt.u32 	%p22, %r192, %r10;
	@%p22 bra 	$L__BB0_46;
	ld.shared.u32 	%r154, [%r195];
	st.shared.u32 	[%r86+4], %r154;
	add.s32 	%r194, %r194, 4;
	add.s32 	%r195, %r195, 4;
	bra.uni 	$L__BB0_49;
$L__BB0_46:
	ld.shared.u32 	%r105, [%r195];
	ld.shared.u32 	%r106, [%r193];
	setp.lt.s32 	%p23, %r105, %r106;
	@%p23 bra 	$L__BB0_48;
	st.shared.u32 	[%r86+4], %r106;
	add.s32 	%r192, %r192, 4;
	add.s32 	%r193, %r193, 4;
	bra.uni 	$L__BB0_49;
$L__BB0_48:
	st.shared.u32 	[%r86+4], %r105;
	add.s32 	%r194, %r194, 4;
	add.s32 	%r195, %r195, 4;
$L__BB0_49:
	setp.eq.s32 	%p24, %r12, 2;
	@%p24 bra 	$L__BB0_57;
	setp.lt.u32 	%p25, %r194, %r9;
	@%p25 bra 	$L__BB0_52;
	ld.shared.u32 	%r155, [%r193];
	st.shared.u32 	[%r86+8], %r155;
	bra.uni 	$L__BB0_57;
$L__BB0_52:
	setp.lt.u32 	%p26, %r192, %r10;
	@%p26 bra 	$L__BB0_54;
	ld.shared.u32 	%r156, [%r195];
	st.shared.u32 	[%r86+8], %r156;
	bra.uni 	$L__BB0_57;
$L__BB0_54:
	ld.shared.u32 	%r115, [%r195];
	ld.shared.u32 	%r116, [%r193];
	setp.lt.s32 	%p27, %r115, %r116;
	@%p27 bra 	$L__BB0_56;
	st.shared.u32 	[%r86+8], %r116;
	bra.uni 	$L__BB0_57;
$L__BB0_56:
	st.shared.u32 	[%r86+8], %r115;
$L__BB0_57:
	setp.lt.s32 	%p28, %r5, 4;
	mov.b32 	%r210, 0;
	@%p28 bra 	$L__BB0_60;
	and.b32  	%r210, %r11, 2147483644;
	mov.b32 	%r209, 0;
$L__BB0_59:
	shl.b32 	%r159, %r209, 2;
	add.s32 	%r160, %r85, %r159;
	ld.shared.u32 	%r161, [%r160];
	add.s32 	%r162, %r8, %r159;
	st.shared.u32 	[%r162], %r161;
	ld.shared.u32 	%r163, [%r160+4];
	st.shared.u32 	[%r162+4], %r163;
	ld.shared.u32 	%r164, [%r160+8];
	st.shared.u32 	[%r162+8], %r164;
	ld.shared.u32 	%r165, [%r160+12];
	st.shared.u32 	[%r162+12], %r165;
	add.s32 	%r209, %r209, 4;
	setp.ne.s32 	%p29, %r209, %r210;
	@%p29 bra 	$L__BB0_59;
$L__BB0_60:
	setp.eq.s32 	%p30, %r12, 0;
	@%p30 bra 	$L__BB0_64;
	shl.b32 	%r166, %r210, 2;
	add.s32 	%r121, %r85, %r166;
	ld.shared.u32 	%r167, [%r121];
	add.s32 	%r122, %r8, %r166;
	st.shared.u32 	[%r122], %r167;
	setp.eq.s32 	%p31, %r12, 1;
	@%p31 bra 	$L__BB0_64;
	ld.shared.u32 	%r168, [%r121+4];
	st.shared.u32 	[%r122+4], %r168;
	setp.eq.s32 	%p32, %r12, 2;
	@%p32 bra 	$L__BB0_64;
	ld.shared.u32 	%r169, [%r121+8];
	st.shared.u32 	[%r122+8], %r169;
$L__BB0_64:
	shr.u32 	%r173, %r173, 1;
	shl.b32 	%r172, %r5, 1;
	bar.sync 	0;
	setp.le.u32 	%p33, %r5, %r2;
	@%p33 bra 	$L__BB0_1;
	ld.shared.u32 	%r170, [%r3];
	st.global.u32 	[%rd1], %r170;
	ld.shared.u32 	%r171, [%r3+4];
	st.global.u32 	[%rd1+4], %r171;
	ret;

}
	// .globl	_Z19kernel_second_mergePiS_ii
.visible .entry _Z19kernel_second_mergePiS_ii(
	.param .u64 .ptr .align 1 _Z19kernel_second_mergePiS_ii_param_0,
	.param .u64 .ptr .align 1 _Z19kernel_second_mergePiS_ii_param_1,
	.param .u32 _Z19kernel_second_mergePiS_ii_param_2,
	.param .u32 _Z19kernel_second_mergePiS_ii_param_3
)
{
	.reg .pred 	%p<46>;
	.reg .b32 	%r<107>;
	.reg .b64 	%rd<145>;

	ld.param.u64 	%rd94, [_Z19kernel_second_mergePiS_ii_param_0];
	ld.param.u64 	%rd95, [_Z19kernel_second_mergePiS_ii_param_1];
	ld.param.u32 	%r99, [_Z19kernel_second_mergePiS_ii_param_2];
	ld.param.u32 	%r98, [_Z19kernel_second_mergePiS_ii_param_3];
	cvta.to.global.u64 	%rd1, %rd95;
	mov.u32 	%r42, %ctaid.x;
	mov.u32 	%r43, %ntid.x;
	mov.u32 	%r44, %tid.x;
	mad.lo.s32 	%r1, %r42, %r43, %r44;
	mov.u32 	%r45, %nctaid.x;
	mul.lo.s32 	%r100, %r45, %r43;
	setp.gt.s32 	%p1, %r99, 2097152;
	min.s32 	%r46, %r100, %r98;
	setp.lt.s32 	%p2, %r46, 1;
	or.pred  	%p3, %p2, %p1;
	@%p3 bra 	$L__BB1_48;
	cvta.to.global.u64 	%rd2, %rd94;
$L__BB1_2:
	mov.u32 	%r5, %r100;
	mov.u32 	%r4, %r99;
	mov.u32 	%r3, %r98;
	setp.ge.s32 	%p4, %r1, %r5;
	@%p4 bra 	$L__BB1_47;
	mul.lo.s32 	%r6, %r4, %r1;
	cvt.s64.s32 	%rd3, %r6;
	mul.wide.s32 	%rd96, %r6, 4;
	add.s64 	%rd4, %rd2, %rd96;
	shr.u32 	%r47, %r4, 31;
	add.s32 	%r48, %r4, %r47;
	shr.s32 	%r49, %r48, 1;
	mul.wide.s32 	%rd97, %r49, 4;
	add.s64 	%rd5, %rd4, %rd97;
	add.s64 	%rd6, %rd5, %rd97;
	setp.lt.s32 	%p5, %r4, 1;
	@%p5 bra 	$L__BB1_47;
	and.b32  	%r7, %r4, 3;
	setp.lt.u32 	%p6, %r4, 4;
	mov.b32 	%r101, 0;
	mov.u64 	%rd143, %rd4;
	mov.u64 	%rd144, %rd4;
	mov.u64 	%rd141, %rd5;
	mov.u64 	%rd142, %rd5;
	@%p6 bra 	$L__BB1_10;
	and.b32  	%r101, %r4, 2147483644;
	neg.s32 	%r102, %r101;
	add.s64 	%rd99, %rd1, %rd96;
	add.s64 	%rd124, %rd99, 8;
	mov.u64 	%rd143, %rd4;
	mov.u64 	%rd144, %rd4;
	mov.u64 	%rd141, %rd5;
	mov.u64 	%rd142, %rd5;
$L__BB1_6:
	setp.ge.u64 	%p7, %rd143, %rd5;
	@%p7 bra 	$L__BB1_51;
	setp.ge.u64 	%p8, %rd141, %rd6;
	@%p8 bra 	$L__BB1_50;
	ld.global.u32 	%r20, [%rd144];
	ld.global.u32 	%r21, [%rd142];
	setp.ge.s32 	%p9, %r20, %r21;
	@%p9 bra 	$L__BB1_49;
	st.global.u32 	[%rd124+-8], %r20;
	add.s64 	%rd143, %rd143, 4;
	add.s64 	%rd144, %rd144, 4;
	bra.uni 	$L__BB1_52;
$L__BB1_10:
	shl.b64 	%rd100, %rd3, 2;
	add.s64 	%rd12, %rd1, %rd100;
	setp.eq.s32 	%p20, %r7, 0;
	@%p20 bra 	$L__BB1_34;
	setp.lt.u64 	%p21, %rd143, %rd5;
	mul.wide.u32 	%rd101, %r101, 4;
	add.s64 	%rd13, %rd12, %rd101;
	@%p21 bra 	$L__BB1_13;
	ld.global.u32 	%r59, [%rd142];
	st.global.u32 	[%rd13], %r59;
	add.s64 	%rd141, %rd141, 4;
	add.s64 	%rd142, %rd142, 4;
	bra.uni 	$L__BB1_18;
$L__BB1_13:
	setp.lt.u64 	%p22, %rd141, %rd6;
	@%p22 bra 	$L__BB1_15;
	ld.global.u32 	%r60, [%rd144];
	st.global.u32 	[%rd13], %r60;
	add.s64 	%rd143, %rd143, 4;
	add.s64 	%rd144, %rd144, 4;
	bra.uni 	$L__BB1_18;
$L__BB1_15:
	ld.global.u32 	%r11, [%rd144];
	ld.global.u32 	%r12, [%rd142];
	setp.lt.s32 	%p23, %r11, %r12;
	@%p23 bra 	$L__BB1_17;
	st.global.u32 	[%rd13], %r12;
	add.s64 	%rd141, %rd141, 4;
	add.s64 	%rd142, %rd142, 4;
	bra.uni 	$L__BB1_18;
$L__BB1_17:
	st.global.u32 	[%rd13], %r11;
	add.s64 	%rd143, %rd143, 4;
	add.s64 	%rd144, %rd144, 4;
$L__BB1_18:
	setp.eq.s32 	%p24, %r7, 1;
	@%p24 bra 	$L__BB1_34;
	setp.lt.u64 	%p25, %rd143, %rd5;
	@%p25 bra 	$L__BB1_21;
	ld.global.u32 	%r61, [%rd142];
	st.global.u32 	[%rd13+4], %r61;
	add.s64 	%rd141, %rd141, 4;
	add.s64 	%rd142, %rd142, 4;
	bra.uni 	$L__BB1_26;
$L__BB1_21:
	setp.lt.u64 	%p26, %rd141, %rd6;
	@%p26 bra 	$L__BB1_23;
	ld.global.u32 	%r62, [%rd144];
	st.global.u32 	[%rd13+4], %r62;
	add.s64 	%rd143, %rd143, 4;
	add.s64 	%rd144, %rd144, 4;
	bra.uni 	$L__BB1_26;
$L__BB1_23:
	ld.global.u32 	%r13, [%rd144];
	ld.global.u32 	%r14, [%rd142];
	setp.lt.s32 	%p27, %r13, %r14;
	@%p27 bra 	$L__BB1_25;
	st.global.u32 	[%rd13+4], %r14;
	add.s64 	%rd141, %rd141, 4;
	add.s64 	%rd142, %rd142, 4;
	bra.uni 	$L__BB1_26;
$L__BB1_25:
	st.global.u32 	[%rd13+4], %r13;
	add.s64 	%rd143, %rd143, 4;
	add.s64 	%rd144, %rd144, 4;
$L__BB1_26:
	setp.eq.s32 	%p28, %r7, 2;
	@%p28 bra 	$L__BB1_34;
	setp.lt.u64 	%p29, %rd143, %rd5;
	@%p29 bra 	$L__BB1_29;
	ld.global.u32 	%r63, [%rd142];
	st.global.u32 	[%rd13+8], %r63;
	bra.uni 	$L__BB1_34;
$L__BB1_29:
	setp.lt.u64 	%p30, %rd141, %rd6;
	@%p30 bra 	$L__BB1_31;
	ld.global.u32 	%r64, [%rd144];
	st.global.u32 	[%rd13+8], %r64;
	bra.uni 	$L__BB1_34;
$L__BB1_31:
	ld.global.u32 	%r15, [%rd144];
	ld.global.u32 	%r16, [%rd142];
	setp.lt.s32 	%p31, %r15, %r16;
	@%p31 bra 	$L__BB1_33;
	st.global.u32 	[%rd13+8], %r16;
	bra.uni 	$L__BB1_34;
$L__BB1_33:
	st.global.u32 	[%rd13+8], %r15;
$L__BB1_34:
	and.b32  	%r17, %r4, 15;
	setp.lt.u32 	%p32, %r4, 16;
	mov.b32 	%r104, 0;
	@%p32 bra 	$L__BB1_37;
	and.b32  	%r104, %r4, 2147483632;
	mov.b32 	%r103, 0;
$L__BB1_36:
	.pragma "nounroll";
	mul.wide.u32 	%rd102, %r103, 4;
	add.s64 	%rd103, %rd12, %rd102;
	ld.global.u32 	%r67, [%rd103];
	add.s64 	%rd104, %rd4, %rd102;
	st.global.u32 	[%rd104], %r67;
	ld.global.u32 	%r68, [%rd103+4];
	st.global.u32 	[%rd104+4], %r68;
	ld.global.u32 	%r69, [%rd103+8];
	st.global.u32 	[%rd104+8], %r69;
	ld.global.u32 	%r70, [%rd103+12];
	st.global.u32 	[%rd104+12], %r70;
	ld.global.u32 	%r71, [%rd103+16];
	st.global.u32 	[%rd104+16], %r71;
	ld.global.u32 	%r72, [%rd103+20];
	st.global.u32 	[%rd104+20], %r72;
	ld.global.u32 	%r73, [%rd103+24];
	st.global.u32 	[%rd104+24], %r73;
	ld.global.u32 	%r74, [%rd103+28];
	st.global.u32 	[%rd104+28], %r74;
	ld.global.u32 	%r75, [%rd103+32];
	st.global.u32 	[%rd104+32], %r75;
	ld.global.u32 	%r76, [%rd103+36];
	st.global.u32 	[%rd104+36], %r76;
	ld.global.u32 	%r77, [%rd103+40];
	st.global.u32 	[%rd104+40], %r77;
	ld.global.u32 	%r78, [%rd103+44];
	st.global.u32 	[%rd104+44], %r78;
	ld.global.u32 	%r79, [%rd103+48];
	st.global.u32 	[%rd104+48], %r79;
	ld.global.u32 	%r80, [%rd103+52];
	st.global.u32 	[%rd104+52], %r80;
	ld.global.u32 	%r81, [%rd103+56];
	st.global.u32 	[%rd104+56], %r81;
	ld.global.u32 	%r82, [%rd103+60];
	st.global.u32 	[%rd104+60], %r82;
	add.s32 	%r103, %r103, 16;
	setp.ne.s32 	%p33, %r103, %r104;
	@%p33 bra 	$L__BB1_36;
$L__BB1_37:
	setp.eq.s32 	%p34, %r17, 0;
	@%p34 bra 	$L__BB1_47;
	and.b32  	%r32, %r4, 7;
	setp.lt.u32 	%p35, %r17, 8;
	@%p35 bra 	$L__BB1_40;
	mul.wide.u32 	%rd105, %r104, 4;
	add.s64 	%rd106, %rd12, %rd105;
	ld.global.u32 	%r83, [%rd106];
	add.s64 	%rd107, %rd4, %rd105;
	st.global.u32 	[%rd107], %r83;
	ld.global.u32 	%r84, [%rd106+4];
	st.global.u32 	[%rd107+4], %r84;
	ld.global.u32 	%r85, [%rd106+8];
	st.global.u32 	[%rd107+8], %r85;
	ld.global.u32 	%r86, [%rd106+12];
	st.global.u32 	[%rd107+12], %r86;
	ld.global.u32 	%r87, [%rd106+16];
	st.global.u32 	[%rd107+16], %r87;
	ld.global.u32 	%r88, [%rd106+20];
	st.global.u32 	[%rd107+20], %r88;
	ld.global.u32 	%r89, [%rd106+24];
	st.global.u32 	[%rd107+24], %r89;
	ld.global.u32 	%r90, [%rd106+28];
	st.global.u32 	[%rd107+28], %r90;
	add.s32 	%r104, %r104, 8;
$L__BB1_40:
	setp.eq.s32 	%p36, %r32, 0;
	@%p36 bra 	$L__BB1_47;
	setp.lt.u32 	%p37, %r32, 4;
	@%p37 bra 	$L__BB1_43;
	mul.wide.u32 	%rd108, %r104, 4;
	add.s64 	%rd109, %rd12, %rd108;
	ld.global.u32 	%r91, [%rd109];
	add.s64 	%rd110, %rd4, %rd108;
	st.global.u32 	[%rd110], %r91;
	ld.global.u32 	%r92, [%rd109+4];
	st.global.u32 	[%rd110+4], %r92;
	ld.global.u32 	%r93, [%rd109+8];
	st.global.u32 	[%rd110+8], %r93;
	ld.global.u32 	%r94, [%rd109+12];
	st.global.u32 	[%rd110+12], %r94;
	add.s32 	%r104, %r104, 4;
$L__BB1_43:
	setp.eq.s32 	%p38, %r7, 0;
	@%p38 bra 	$L__BB1_47;
	mul.wide.u32 	%rd111, %r104, 4;
	add.s64 	%rd92, %rd12, %rd111;
	ld.global.u32 	%r95, [%rd92];
	add.s64 	%rd93, %rd4, %rd111;
	st.global.u32 	[%rd93], %r95;
	setp.eq.s32 	%p39, %r7, 1;
	@%p39 bra 	$L__BB1_47;
	ld.global.u32 	%r96, [%rd92+4];
	st.global.u32 	[%rd93+4], %r96;
	setp.eq.s32 	%p40, %r7, 2;
	@%p40 bra 	$L__BB1_47;
	ld.global.u32 	%r97, [%rd92+8];
	st.global.u32 	[%rd93+8], %r97;
$L__BB1_47:
	shr.u32 	%r100, %r5, 1;
	shl.b32 	%r99, %r4, 1;
	add.s32 	%r98, %r3, -1;
	bar.sync 	0;
	setp.lt.s32 	%p41, %r4, 1048577;
	setp.gt.u32 	%p42, %r5, 1;
	and.pred  	%p43, %p41, %p42;
	setp.gt.s32 	%p44, %r3, 1;
	and.pred  	%p45, %p43, %p44;
	@%p45 bra 	$L__BB1_2;
$L__BB1_48:
	ret;
$L__BB1_49:
	st.global.u32 	[%rd124+-8], %r21;
	add.s64 	%rd141, %rd141, 4;
	add.s64 	%rd142, %rd142, 4;
	bra.uni 	$L__BB1_52;
$L__BB1_50:
	ld.global.u32 	%r52, [%rd144];
	st.global.u32 	[%rd124+-8], %r52;
	add.s64 	%rd143, %rd143, 4;
	add.s64 	%rd144, %rd144, 4;
	bra.uni 	$L__BB1_52;
$L__BB1_51:
	ld.global.u32 	%r51, [%rd142];
	st.global.u32 	[%rd124+-8], %r51;
	add.s64 	%rd141, %rd141, 4;
	add.s64 	%rd142, %rd142, 4;
$L__BB1_52:
	setp.lt.u64 	%p10, %rd143, %rd5;
	@%p10 bra 	$L__BB1_54;
	ld.global.u32 	%r53, [%rd142];
	st.global.u32 	[%rd124+-4], %r53;
	add.s64 	%rd141, %rd141, 4;
	add.s64 	%rd142, %rd142, 4;
	bra.uni 	$L__BB1_59;
$L__BB1_54:
	setp.lt.u64 	%p11, %rd141, %rd6;
	@%p11 bra 	$L__BB1_56;
	ld.global.u32 	%r54, [%rd144];
	st.global.u32 	[%rd124+-4], %r54;
	add.s64 	%rd143, %rd143, 4;
	add.s64 	%rd144, %rd144, 4;
	bra.uni 	$L__BB1_59;
$L__BB1_56:
	ld.global.u32 	%r22, [%rd144];
	ld.global.u32 	%r23, [%rd142];
	setp.lt.s32 	%p12, %r22, %r23;
	@%p12 bra 	$L__BB1_58;
	st.global.u32 	[%rd124+-4], %r23;
	add.s64 	%rd141, %rd141, 4;
	add.s64 	%rd142, %rd142, 4;
	bra.uni 	$L__BB1_59;
$L__BB1_58:
	st.global.u32 	[%rd124+-4], %r22;
	add.s64 	%rd143, %rd143, 4;
	add.s64 	%rd144, %rd144, 4;
$L__BB1_59:
	setp.lt.u64 	%p13, %rd143, %rd5;
	@%p13 bra 	$L__BB1_61;
	ld.global.u32 	%r55, [%rd142];
	st.global.u32 	[%rd124], %r55;
	add.s64 	%rd141, %rd141, 4;
	add.s64 	%rd142, %rd142, 4;
	bra.uni 	$L__BB1_66;
$L__BB1_61:
	setp.lt.u64 	%p14, %rd141, %rd6;
	@%p14 bra 	$L__BB1_63;
	ld.global.u32 	%r56, [%rd144];
	st.global.u32 	[%rd124], %r56;
	add.s64 	%rd143, %rd143, 4;
	add.s64 	%rd144, %rd144, 4;
	bra.uni 	$L__BB1_66;
$L__BB1_63:
	ld.global.u32 	%r24, [%rd144];
	ld.global.u32 	%r25, [%rd142];
	setp.lt.s32 	%p15, %r24, %r25;
	@%p15 bra 	$L__BB1_65;
	st.global.u32 	[%rd124], %r25;
	add.s64 	%rd141, %rd141, 4;
	add.s64 	%rd142, %rd142, 4;
	bra.uni 	$L__BB1_66;
$L__BB1_65:
	st.global.u32 	[%rd124], %r24;
	add.s64 	%rd143, %rd143, 4;
	add.s64 	%rd144, %rd144, 4;
$L__BB1_66:
	setp.lt.u64 	%p16, %rd143, %rd5;
	@%p16 bra 	$L__BB1_68;
	ld.global.u32 	%r57, [%rd142];
	st.global.u32 	[%rd124+4], %r57;
	add.s64 	%rd141, %rd141, 4;
	add.s64 	%rd142, %rd142, 4;
	bra.uni 	$L__BB1_73;
$L__BB1_68:
	setp.lt.u64 	%p17, %rd141, %rd6;
	@%p17 bra 	$L__BB1_70;
	ld.global.u32 	%r58, [%rd144];
	st.global.u32 	[%rd124+4], %r58;
	add.s64 	%rd143, %rd143, 4;
	add.s64 	%rd144, %rd144, 4;
	bra.uni 	$L__BB1_73;
$L__BB1_70:
	ld.global.u32 	%r26, [%rd144];
	ld.global.u32 	%r27, [%rd142];
	setp.lt.s32 	%p18, %r26, %r27;
	@%p18 bra 	$L__BB1_72;
	st.global.u32 	[%rd124+4], %r27;
	add.s64 	%rd141, %rd141, 4;
	add.s64 	%rd142, %rd142, 4;
	bra.uni 	$L__BB1_73;
$L__BB1_72:
	st.global.u32 	[%rd124+4], %r26;
	add.s64 	%rd143, %rd143, 4;
	add.s64 	%rd144, %rd144, 4;
$L__BB1_73:
	add.s32 	%r102, %r102, 4;
	add.s64 	%rd124, %rd124, 16;
	setp.eq.s32 	%p19, %r102, 0;
	@%p19 bra 	$L__BB1_10;
	bra.uni 	$L__BB1_6;

}


// ===== COMPILED SASS (sm_100) =====

	.target	sm_100

	.elftype	@"ET_EXEC"


//--------------------- .note.nv.tkinfo           --------------------------
	.section	.note.nv.tkinfo,"",@"SHT_NOTE"
	.sectionflags	@"SHF_NOTE_NV_TKINFO"
	.tkinfo
        /*0018*/ 	.word	0x00000002
        /*0030*/ 	.string	""
        /*0030*/ 	.string	"ptxas"
        /*0030*/ 	.string	"Cuda compilation tools, release 13.0, V13.0.88"
        /*0030*/ 	.string	"Build cuda_13.0.r13.0/compiler.36424714_0"
        /*0030*/ 	.string	"-arch sm_100 -m 64 "



//--------------------- .note.nv.cuinfo           --------------------------
	.section	.note.nv.cuinfo,"",@"SHT_NOTE"
	.sectionflags	@"SHF_NOTE_NV_CUINFO"
        /*0018*/ 	.short	0x0002
        /*001a*/ 	.short	0x0064
        /*001c*/ 	.short	0x0082
	.zero		2


//--------------------- .nv.info                  --------------------------
	.section	.nv.info,"",@"SHT_CUDA_INFO"
	.align	4


	//----- nvinfo : EIATTR_REGCOUNT
	.align		4
        /*0000*/ 	.byte	0x04, 0x2f
        /*0002*/ 	.short	(.L_1 - .L_0)
	.align		4
.L_0:
        /*0004*/ 	.word	index@(_Z18kernel_first_mergePi)
        /*0008*/ 	.word	0x0000001b


	//----- nvinfo : EIATTR_FRAME_SIZE
	.align		4
.L_1:
        /*000c*/ 	.byte	0x04, 0x11
        /*000e*/ 	.short	(.L_3 - .L_2)
	.align		4
.L_2:
        /*0010*/ 	.word	index@(_Z18kernel_first_mergePi)
        /*0014*/ 	.word	0x00000000


	//----- nvinfo : EIATTR_REGCOUNT
	.align		4
.L_3:
        /*0018*/ 	.byte	0x04, 0x2f
        /*001a*/ 	.short	(.L_5 - .L_4)
	.align		4
.L_4:
        /*001c*/ 	.word	index@(_Z19kernel_second_mergePiS_ii)
        /*0020*/ 	.word	0x0000001c


	//----- nvinfo : EIATTR_FRAME_SIZE
	.align		4
.L_5:
        /*0024*/ 	.byte	0x04, 0x11
        /*0026*/ 	.short	(.L_7 - .L_6)
	.align		4
.L_6:
        /*0028*/ 	.word	index@(_Z19kernel_second_mergePiS_ii)
        /*002c*/ 	.word	0x00000000


	//----- nvinfo : EIATTR_MIN_STACK_SIZE
	.align		4
.L_7:
        /*0030*/ 	.byte	0x04, 0x12
        /*0032*/ 	.short	(.L_9 - .L_8)
	.align		4
.L_8:
        /*0034*/ 	.word	index@(_Z19kernel_second_mergePiS_ii)
        /*0038*/ 	.word	0x00000000


	//----- nvinfo : EIATTR_MIN_STACK_SIZE
	.align		4
.L_9:
        /*003c*/ 	.byte	0x04, 0x12
        /*003e*/ 	.short	(.L_11 - .L_10)
	.align		4
.L_10:
        /*0040*/ 	.word	index@(_Z18kernel_first_mergePi)
        /*0044*/ 	.word	0x00000000
.L_11:


//--------------------- .nv.compat                --------------------------
	.section	.nv.compat,"",@"SHT_CUDA_COMPAT_INFO"
	.align	4
        /*0000*/ 	.byte	0x02, 0x09, 0x00, 0x00, 0x02, 0x02, 0x01, 0x00, 0x02, 0x05, 0x05, 0x00, 0x03, 0x07, 0x01, 0x01
        /*0010*/ 	.byte	0x02, 0x03, 0x00, 0x00, 0x02, 0x06, 0x01, 0x00, 0x04, 0x0b, 0x08, 0x00, 0x09, 0x00, 0x00, 0x00
        /*0020*/ 	.byte	0x00, 0x00, 0x00, 0x00


//--------------------- .nv.info._Z19kernel_second_mergePiS_ii --------------------------
	.section	.nv.info._Z19kernel_second_mergePiS_ii,"",@"SHT_CUDA_INFO"
	.sectionflags	@""
	.align	4


	//----- nvinfo : EIATTR_CUDA_API_VERSION
	.align		4
        /*0000*/ 	.byte	0x04, 0x37
        /*0002*/ 	.short	(.L_13 - .L_12)
.L_12:
        /*0004*/ 	.word	0x00000082


	//----- nvinfo : EIATTR_KPARAM_INFO
	.align		4
.L_13:
        /*0008*/ 	.byte	0x04, 0x17
        /*000a*/ 	.short	(.L_15 - .L_14)
.L_14:
        /*000c*/ 	.word	0x00000000
        /*0010*/ 	.short	0x0003
        /*0012*/ 	.short	0x0014
        /*0014*/ 	.byte	0x00, 0xf0, 0x11, 0x00


	//----- nvinfo : EIATTR_KPARAM_INFO
	.align		4
.L_15:
        /*0018*/ 	.byte	0x04, 0x17
        /*001a*/ 	.short	(.L_17 - .L_16)
.L_16:
        /*001c*/ 	.word	0x00000000
        /*0020*/ 	.short	0x0002
        /*0022*/ 	.short	0x0010
        /*0024*/ 	.byte	0x00, 0xf0, 0x11, 0x00


	//----- nvinfo : EIATTR_KPARAM_INFO
	.align		4
.L_17:
        /*0028*/ 	.byte	0x04, 0x17
        /*002a*/ 	.short	(.L_19 - .L_18)
.L_18:
        /*002c*/ 	.word	0x00000000
        /*0030*/ 	.short	0x0001
        /*0032*/ 	.short	0x0008
        /*0034*/ 	.byte	0x00, 0xf5, 0x21, 0x00


	//----- nvinfo : EIATTR_KPARAM_INFO
	.align		4
.L_19:
        /*0038*/ 	.byte	0x04, 0x17
        /*003a*/ 	.short	(.L_21 - .L_20)
.L_20:
        /*003c*/ 	.word	0x00000000
        /*0040*/ 	.short	0x0000
        /*0042*/ 	.short	0x0000
        /*0044*/ 	.byte	0x00, 0xf5, 0x21, 0x00


	//----- nvinfo : EIATTR_SPARSE_MMA_MASK
	.align		4
.L_21:
        /*0048*/ 	.byte	0x03, 0x50
        /*004a*/ 	.short	0x0000


	//----- nvinfo : EIATTR_MAXREG_COUNT
	.align		4
        /*004c*/ 	.byte	0x03, 0x1b
        /*004e*/ 	.short	0x00ff


	//----- nvinfo : EIATTR_NUM_BARRIERS
	.align		4
        /*0050*/ 	.byte	0x02, 0x4c
        /*0052*/ 	.byte	0x01
	.zero		1


	//----- nvinfo : EIATTR_MERCURY_ISA_VERSION
	.align		4
        /*0054*/ 	.byte	0x03, 0x5f
        /*0056*/ 	.short	0x0101


	//----- nvinfo : EIATTR_VRC_CTA_INIT_COUNT
	.align		4
        /*0058*/ 	.byte	0x02, 0x4a
	.zero		1
	.zero		1


	//----- nvinfo : EIATTR_EXIT_INSTR_OFFSETS
	.align		4
        /*005c*/ 	.byte	0x04, 0x1c
        /*005e*/ 	.short	(.L_23 - .L_22)


	//   ....[0]....
.L_22:
        /*0060*/ 	.word	0x000000b0


	//   ....[1]....
        /*0064*/ 	.word	0x000019a0


	//----- nvinfo : EIATTR_CRS_STACK_SIZE
	.align		4
.L_23:
        /*0068*/ 	.byte	0x04, 0x1e
        /*006a*/ 	.short	(.L_25 - .L_24)
.L_24:
        /*006c*/ 	.word	0x00000000


	//----- nvinfo : EIATTR_CBANK_PARAM_SIZE
	.align		4
.L_25:
        /*0070*/ 	.byte	0x03, 0x19
        /*0072*/ 	.short	0x0018


	//----- nvinfo : EIATTR_PARAM_CBANK
	.align		4
        /*0074*/ 	.byte	0x04, 0x0a
        /*0076*/ 	.short	(.L_27 - .L_26)
	.align		4
.L_26:
        /*0078*/ 	.word	index@(.nv.constant0._Z19kernel_second_mergePiS_ii)
        /*007c*/ 	.short	0x0380
        /*007e*/ 	.short	0x0018


	//----- nvinfo : EIATTR_SW_WAR
	.align		4
.L_27:
        /*0080*/ 	.byte	0x04, 0x36
        /*0082*/ 	.short	(.L_29 - .L_28)
.L_28:
        /*0084*/ 	.word	0x00000008
.L_29:


//--------------------- .nv.info._Z18kernel_first_mergePi --------------------------
	.section	.nv.info._Z18kernel_first_mergePi,"",@"SHT_CUDA_INFO"
	.sectionflags	@""
	.align	4


	//----- nvinfo : EIATTR_CUDA_API_VERSION
	.align		4
        /*0000*/ 	.byte	0x04, 0x37
        /*0002*/ 	.short	(.L_31 - .L_30)
.L_30:
        /*0004*/ 	.word	0x00000082


	//----- nvinfo : EIATTR_KPARAM_INFO
	.align		4
.L_31:
        /*0008*/ 	.byte	0x04, 0x17
        /*000a*/ 	.short	(.L_33 - .L_32)
.L_32:
        /*000c*/ 	.word	0x00000000
        /*0010*/ 	.short	0x0000
        /*0012*/ 	.short	0x0000
        /*0014*/ 	.byte	0x00, 0xf5, 0x21, 0x00


	//----- nvinfo : EIATTR_SPARSE_MMA_MASK
	.align		4
.L_33:
        /*0018*/ 	.byte	0x03, 0x50
        /*001a*/ 	.short	0x0000


	//----- nvinfo : EIATTR_MAXREG_COUNT
	.align		4
        /*001c*/ 	.byte	0x03, 0x1b
        /*001e*/ 	.short	0x00ff


	//----- nvinfo : EIATTR_NUM_BARRIERS
	.align		4
        /*0020*/ 	.byte	0x02, 0x4c
        /*0022*/ 	.byte	0x01
	.zero		1


	//----- nvinfo : EIATTR_MERCURY_ISA_VERSION
	.align		4
        /*0024*/ 	.byte	0x03, 0x5f
        /*0026*/ 	.short	0x0101


	//----- nvinfo : EIATTR_VRC_CTA_INIT_COUNT
	.align		4
        /*0028*/ 	.byte	0x02, 0x4a
	.zero		1
	.zero		1


	//----- nvinfo : EIATTR_EXIT_INSTR_OFFSETS
	.align		4
        /*002c*/ 	.byte	0x04, 0x1c
        /*002e*/ 	.short	(.L_35 - .L_34)


	//   ....[0]....
.L_34:
        /*0030*/ 	.word	0x000014b0


	//----- nvinfo : EIATTR_CRS_STACK_SIZE
	.align		4
.L_35:
        /*0034*/ 	.byte	0x04, 0x1e
        /*0036*/ 	.short	(.L_37 - .L_36)
.L_36:
        /*0038*/ 	.word	0x00000000


	//----- nvinfo : EIATTR_CBANK_PARAM_SIZE
	.align		4
.L_37:
        /*003c*/ 	.byte	0x03, 0x19
        /*003e*/ 	.short	0x0008


	//----- nvinfo : EIATTR_PARAM_CBANK
	.align		4
        /*0040*/ 	.byte	0x04, 0x0a
        /*0042*/ 	.short	(.L_39 - .L_38)
	.align		4
.L_38:
        /*0044*/ 	.word	index@(.nv.constant0._Z18kernel_first_mergePi)
        /*0048*/ 	.short	0x0380
        /*004a*/ 	.short	0x0008


	//----- nvinfo : EIATTR_SW_WAR
	.align		4
.L_39:
        /*004c*/ 	.byte	0x04, 0x36
        /*004e*/ 	.short	(.L_41 - .L_40)
.L_40:
        /*0050*/ 	.word	0x00000008
.L_41:


//--------------------- .nv.callgraph             --------------------------
	.section	.nv.callgraph,"",@"SHT_CUDA_CALLGRAPH"
	.align	4
	.sectionentsize	8
	.align		4
        /*0000*/ 	.word	0x00000000
	.align		4
        /*0004*/ 	.word	0xffffffff
	.align		4
        /*0008*/ 	.word	0x00000000
	.align		4
        /*000c*/ 	.word	0xfffffffe
	.align		4
        /*0010*/ 	.word	0x00000000
	.align		4
        /*0014*/ 	.word	0xfffffffd
	.align		4
        /*0018*/ 	.word	0x00000000
	.align		4
        /*001c*/ 	.word	0xfffffffc


//--------------------- .text._Z19kernel_second_mergePiS_ii --------------------------
	.section	.text._Z19kernel_second_mergePiS_ii,"ax",@progbits
	.align	128
        .global         _Z19kernel_second_mergePiS_ii
        .type           _Z19kernel_second_mergePiS_ii,@function
        .size           _Z19kernel_second_mergePiS_ii,(.L_x_65 - _Z19kernel_second_mergePiS_ii)
        .other          _Z19kernel_second_mergePiS_ii,@"STO_CUDA_ENTRY STV_DEFAULT"
_Z19kernel_second_mergePiS_ii:
.text._Z19kernel_second_mergePiS_ii:
[----:B------:R-:W-:Y:S01]  /*0000*/  LDC R1, c[0x0][0x37c] ;  /* 0x0000df00ff017b82 */ /* 0x000fe20000000800 */
[----:B------:R-:W0:Y:S07]  /*0010*/  LDCU UR4, c[0x0][0x360] ;  /* 0x00006c00ff0477ac */ /* 0x000e2e0008000800 */
[----:B------:R-:W1:Y:S01]  /*0020*/  LDC R3, c[0x0][0x360] ;  /* 0x0000d800ff037b82 */ /* 0x000e620000000800 */
[----:B------:R-:W2:Y:S01]  /*0030*/  S2R R2, SR_TID.X ;  /* 0x0000000000027919 */ /* 0x000ea20000002100 */
[----:B------:R-:W0:Y:S06]  /*0040*/  LDCU UR5, c[0x0][0x370] ;  /* 0x00006e00ff0577ac */ /* 0x000e2c0008000800 */
[----:B------:R-:W3:Y:S01]  /*0050*/  LDC.64 R4, c[0x0][0x390] ;  /* 0x0000e400ff047b82 */ /* 0x000ee20000000a00 */
[----:B0-----:R-:W-:-:S07]  /*0060*/  UIMAD UR4, UR4, UR5, URZ ;  /* 0x00000005040472a4 */ /* 0x001fce000f8e02ff */
[----:B------:R-:W0:Y:S01]  /*0070*/  S2UR UR5, SR_CTAID.X ;  /* 0x00000000000579c3 */ /* 0x000e220000002500 */
[----:B---3--:R-:W-:Y:S02]  /*0080*/  ISETP.GT.AND P0, PT, R4, 0x200000, PT ;  /* 0x002000000400780c */ /* 0x008fe40003f04270 */
[----:B------:R-:W-:-:S04]  /*0090*/  VIMNMX R0, PT, PT, R5, UR4, PT ;  /* 0x0000000405007c48 */ /* 0x000fc8000bfe0100 */
[----:B------:R-:W-:-:S13]  /*00a0*/  ISETP.LT.OR P0, PT, R0, 0x1, P0 ;  /* 0x000000010000780c */ /* 0x000fda0000701670 */
[----:B012---:R-:W-:Y:S05]  /*00b0*/  @P0 EXIT ;  /* 0x000000000000094d */ /* 0x007fea0003800000 */
[----:B------:R-:W-:Y:S01]  /*00c0*/  IMAD R0, R3, UR5, R2 ;  /* 0x0000000503007c24 */ /* 0x000fe2000f8e0202 */
[----:B------:R-:W0:Y:S01]  /*00d0*/  LDCU.64 UR8, c[0x0][0x358] ;  /* 0x00006b00ff0877ac */ /* 0x000e220008000a00 */
[----:B------:R-:W1:Y:S05]  /*00e0*/  LDCU.64 UR6, c[0x0][0x390] ;  /* 0x00007200ff0677ac */ /* 0x000e6a0008000a00 */
.L_x_36:
[----:B------:R-:W-:Y:S01]  /*00f0*/  ISETP.GE.AND P0, PT, R0, UR4, PT ;  /* 0x0000000400007c0c */ /* 0x000fe2000bf06270 */
[----:B------:R-:W-:-:S12]  /*0100*/  BSSY.RECONVERGENT B0, `(.L_x_0) ;  /* 0x000017f000007945 */ /* 0x000fd80003800200 */
[----:B------:R-:W-:Y:S05]  /*0110*/  @P0 BRA `(.L_x_1) ;  /* 0x0000001400f40947 */ /* 0x000fea0003800000 */
[----:B-1----:R-:W-:-:S09]  /*0120*/  UISETP.GE.AND UP0, UPT, UR6, 0x1, UPT ;  /* 0x000000010600788c */ /* 0x002fd2000bf06270 */
[----:B------:R-:W-:Y:S05]  /*0130*/  BRA.U !UP0, `(.L_x_1) ;  /* 0x0000001508ec7547 */ /* 0x000fea000b800000 */
[----:B------:R-:W1:Y:S01]  /*0140*/  LDC.64 R10, c[0x0][0x380] ;  /* 0x0000e000ff0a7b82 */ /* 0x000e620000000a00 */
[----:B------:R-:W-:Y:S02]  /*0150*/  ULEA.HI UR5, UR6, UR6, URZ, 0x1 ;  /* 0x0000000606057291 */ /* 0x000fe4000f8f08ff */
[----:B------:R-:W-:Y:S01]  /*0160*/  IMAD R2, R0, UR6, RZ ;  /* 0x0000000600027c24 */ /* 0x000fe2000f8e02ff */
[----:B------:R-:W-:Y:S02]  /*0170*/  UISETP.GE.U32.AND UP0, UPT, UR6, 0x4, UPT ;  /* 0x000000040600788c */ /* 0x000fe4000bf06070 */
[----:B------:R-:W-:Y:S01]  /*0180*/  IMAD.U32 R4, RZ, RZ, UR6 ;  /* 0x00000006ff047e24 */ /* 0x000fe2000f8e00ff */
[----:B------:R-:W-:Y:S01]  /*0190*/  USHF.R.S32.HI UR5, URZ, 0x1, UR5 ;  /* 0x00000001ff057899 */ /* 0x000fe20008011405 */
[----:B------:R-:W-:Y:S01]  /*01a0*/  IMAD.MOV.U32 R3, RZ, RZ, RZ ;  /* 0x000000ffff037224 */ /* 0x000fe200078e00ff */
[----:B------:R-:W-:Y:S02]  /*01b0*/  SHF.R.S32.HI R5, RZ, 0x1f, R2 ;  /* 0x0000001fff057819 */ /* 0x000fe40000011402 */
[----:B------:R-:W-:-:S02]  /*01c0*/  LOP3.LUT R4, R4, 0x3, RZ, 0xc0, !PT ;  /* 0x0000000304047812 */ /* 0x000fc400078ec0ff */
[----:B------:R-:W-:Y:S02]  /*01d0*/  IMAD.U32 R15, RZ, RZ, UR5 ;  /* 0x00000005ff0f7e24 */ /* 0x000fe4000f8e00ff */
[----:B-1----:R-:W-:-:S04]  /*01e0*/  IMAD.WIDE R10, R2, 0x4, R10 ;  /* 0x00000004020a7825 */ /* 0x002fc800078e020a */
[--C-:B------:R-:W-:Y:S02]  /*01f0*/  IMAD.MOV.U32 R6, RZ, RZ, R10.reuse ;  /* 0x000000ffff067224 */ /* 0x100fe400078e000a */
[----:B------:R-:W-:-:S04]  /*0200*/  IMAD.WIDE R12, R15, 0x4, R10 ;  /* 0x000000040f0c7825 */ /* 0x000fc800078e020a */
[--C-:B------:R-:W-:Y:S02]  /*0210*/  IMAD.MOV.U32 R7, RZ, RZ, R11.reuse ;  /* 0x000000ffff077224 */ /* 0x100fe400078e000b */
[----:B------:R-:W-:Y:S02]  /*0220*/  IMAD.MOV.U32 R8, RZ, RZ, R10 ;  /* 0x000000ffff087224 */ /* 0x000fe400078e000a */
[----:B------:R-:W-:Y:S02]  /*0230*/  IMAD.MOV.U32 R9, RZ, RZ, R11 ;  /* 0x000000ffff097224 */ /* 0x000fe400078e000b */
[----:B------:R-:W-:-:S04]  /*0240*/  IMAD.WIDE R14, R15, 0x4, R12 ;  /* 0x000000040f0e7825 */ /* 0x000fc800078e020c */
[--C-:B------:R-:W-:Y:S02]  /*0250*/  IMAD.MOV.U32 R23, RZ, RZ, R12.reuse ;  /* 0x000000ffff177224 */ /* 0x100fe400078e000c */
[--C-:B------:R-:W-:Y:S02]  /*0260*/  IMAD.MOV.U32 R21, RZ, RZ, R13.reuse ;  /* 0x000000ffff157224 */ /* 0x100fe400078e000d */
[----:B------:R-:W-:Y:S02]  /*0270*/  IMAD.MOV.U32 R18, RZ, RZ, R12 ;  /* 0x000000ffff127224 */ /* 0x000fe400078e000c */
[----:B------:R-:W-:Y:S01]  /*0280*/  IMAD.MOV.U32 R19, RZ, RZ, R13 ;  /* 0x000000ffff137224 */ /* 0x000fe200078e000d */
[----:B------:R-:W-:Y:S06]  /*0290*/  BRA.U !UP0, `(.L_x_2) ;  /* 0x0000000908847547 */ /* 0x000fec000b800000 */
[----:B------:R-:W1:Y:S01]  /*02a0*/  LDC.64 R6, c[0x0][0x388] ;  /* 0x0000e200ff067b82 */ /* 0x000e620000000a00 */
[----:B------:R-:W-:Y:S01]  /*02b0*/  ULOP3.LUT UR5, UR6, 0x7ffffffc, URZ, 0xc0, !UPT ;  /* 0x7ffffffc06057892 */ /* 0x000fe2000f8ec0ff */
[----:B------:R-:W-:Y:S02]  /*02c0*/  IMAD.MOV.U32 R8, RZ, RZ, R10 ;  /* 0x000000ffff087224 */ /* 0x000fe400078e000a */
[----:B------:R-:W-:Y:S01]  /*02d0*/  IMAD.MOV.U32 R9, RZ, RZ, R11 ;  /* 0x000000ffff097224 */ /* 0x000fe200078e000b */
[----:B------:R-:W-:Y:S01]  /*02e0*/  UIADD3 UR10, UPT, UPT, -UR5, URZ, URZ ;  /* 0x000000ff050a7290 */ /* 0x000fe2000fffe1ff */
[--C-:B------:R-:W-:Y:S02]  /*02f0*/  IMAD.MOV.U32 R23, RZ, RZ, R12.reuse ;  /* 0x000000ffff177224 */ /* 0x100fe400078e000c */
[----:B------:R-:W-:Y:S02]  /*0300*/  IMAD.MOV.U32 R21, RZ, RZ, R13 ;  /* 0x000000ffff157224 */ /* 0x000fe400078e000d */
[----:B------:R-:W-:-:S02]  /*0310*/  IMAD.MOV.U32 R18, RZ, RZ, R12 ;  /* 0x000000ffff127224 */ /* 0x000fc400078e000c */
[----:B------:R-:W-:Y:S02]  /*0320*/  IMAD.MOV.U32 R19, RZ, RZ, R13 ;  /* 0x000000ffff137224 */ /* 0x000fe400078e000d */
[----:B------:R-:W-:Y:S02]  /*0330*/  IMAD.U32 R3, RZ, RZ, UR5 ;  /* 0x00000005ff037e24 */ /* 0x000fe4000f8e00ff */
[----:B------:R-:W-:Y:S02]  /*0340*/  IMAD.U32 R20, RZ, RZ, UR10 ;  /* 0x0000000aff147e24 */ /* 0x000fe4000f8e00ff */
[----:B-1----:R-:W-:-:S03]  /*0350*/  IMAD.WIDE R6, R2, 0x4, R6 ;  /* 0x0000000402067825 */ /* 0x002fc600078e0206 */
[----:B------:R-:W-:Y:S01]  /*0360*/  IADD3 R16, P0, PT, R6, 0x8, RZ ;  /* 0x0000000806107810 */ /* 0x000fe20007f1e0ff */
[----:B------:R-:W-:-:S04]  /*0370*/  IMAD.MOV.U32 R6, RZ, RZ, R10 ;  /* 0x000000ffff067224 */ /* 0x000fc800078e000a */
[----:B------:R-:W-:Y:S02]  /*0380*/  IMAD.X R17, RZ, RZ, R7, P0 ;  /* 0x000000ffff117224 */ /* 0x000fe400000e0607 */
[----:B------:R-:W-:-:S07]  /*0390*/  IMAD.MOV.U32 R7, RZ, RZ, R11 ;  /* 0x000000ffff077224 */ /* 0x000fce00078e000b */
.L_x_19:
[----:B------:R-:W-:Y:S01]  /*03a0*/  ISETP.GE.U32.AND P0, PT, R6, R12, PT ;  /* 0x0000000c0600720c */ /* 0x000fe20003f06070 */
[----:B------:R-:W-:Y:S01]  /*03b0*/  VIADD R20, R20, 0x4 ;  /* 0x0000000414147836 */ /* 0x000fe20000000000 */
[----:B------:R-:W-:Y:S02]  /*03c0*/  BSSY.RECONVERGENT B1, `(.L_x_3) ;  /* 0x0000022000017945 */ /* 0x000fe40003800200 */
[----:B------:R-:W-:Y:S02]  /*03d0*/  ISETP.GE.U32.AND.EX P0, PT, R7, R13, PT, P0 ;  /* 0x0000000d0700720c */ /* 0x000fe40003f06100 */
[----:B------:R-:W-:-:S11]  /*03e0*/  ISETP.NE.AND P1, PT, R20, RZ, PT ;  /* 0x000000ff1400720c */ /* 0x000fd60003f25270 */
[----:B------:R-:W-:Y:S05]  /*03f0*/  @P0 BRA `(.L_x_4) ;  /* 0x0000000000600947 */ /* 0x000fea0003800000 */
[----:B------:R-:W-:-:S04]  /*0400*/  ISETP.GE.U32.AND P0, PT, R23, R14, PT ;  /* 0x0000000e1700720c */ /* 0x000fc80003f06070 */
[----:B------:R-:W-:-:S13]  /*0410*/  ISETP.GE.U32.AND.EX P0, PT, R21, R15, PT, P0 ;  /* 0x0000000f1500720c */ /* 0x000fda0003f06100 */
[----:B------:R-:W-:Y:S05]  /*0420*/  @P0 BRA `(.L_x_5) ;  /* 0x0000000000380947 */ /* 0x000fea0003800000 */
[----:B0-----:R-:W2:Y:S04]  /*0430*/  LDG.E R25, desc[UR8][R8.64] ;  /* 0x0000000808197981 */ /* 0x001ea8000c1e1900 */
[----:B------:R-:W2:Y:S02]  /*0440*/  LDG.E R22, desc[UR8][R18.64] ;  /* 0x0000000812167981 */ /* 0x000ea4000c1e1900 */
[----:B--2---:R-:W-:-:S13]  /*0450*/  ISETP.GE.AND P0, PT, R25, R22, PT ;  /* 0x000000161900720c */ /* 0x004fda0003f06270 */
[----:B------:R1:W-:Y:S01]  /*0460*/  @!P0 STG.E desc[UR8][R16.64+-0x8], R25 ;  /* 0xfffff81910008986 */ /* 0x0003e2000c101908 */
[----:B------:R-:W-:Y:S02]  /*0470*/  @!P0 IADD3 R6, P2, PT, R6, 0x4, RZ ;  /* 0x0000000406068810 */ /* 0x000fe40007f5e0ff */
[----:B------:R-:W-:Y:S01]  /*0480*/  @!P0 IADD3 R8, P3, PT, R8, 0x4, RZ ;  /* 0x0000000408088810 */ /* 0x000fe20007f7e0ff */
[----:B------:R1:W-:Y:S01]  /*0490*/  @P0 STG.E desc[UR8][R16.64+-0x8], R22 ;  /* 0xfffff81610000986 */ /* 0x0003e2000c101908 */
[----:B------:R-:W-:Y:S01]  /*04a0*/  @P0 IADD3 R23, P4, PT, R23, 0x4, RZ ;  /* 0x0000000417170810 */ /* 0x000fe20007f9e0ff */
[----:B------:R-:W-:Y:S01]  /*04b0*/  @!P0 IMAD.X R7, RZ, RZ, R7, P2 ;  /* 0x000000ffff078224 */ /* 0x000fe200010e0607 */
[----:B------:R-:W-:Y:S01]  /*04c0*/  @P0 IADD3 R18, P5, PT, R18, 0x4, RZ ;  /* 0x0000000412120810 */ /* 0x000fe20007fbe0ff */
[----:B------:R-:W-:Y:S02]  /*04d0*/  @!P0 IMAD.X R9, RZ, RZ, R9, P3 ;  /* 0x000000ffff098224 */ /* 0x000fe400018e0609 */
[----:B------:R-:W-:-:S02]  /*04e0*/  @P0 IMAD.X R21, RZ, RZ, R21, P4 ;  /* 0x000000ffff150224 */ /* 0x000fc400020e0615 */
[----:B------:R-:W-:Y:S01]  /*04f0*/  @P0 IMAD.X R19, RZ, RZ, R19, P5 ;  /* 0x000000ffff130224 */ /* 0x000fe200028e0613 */
[----:B------:R-:W-:Y:S07]  /*0500*/  BRA `(.L_x_6) ;  /* 0x0000000000347947 */ /* 0x000fee0003800000 */
.L_x_5:
[----:B0-----:R0:W2:Y:S01]  /*0510*/  LDG.E R25, desc[UR8][R8.64] ;  /* 0x0000000808197981 */ /* 0x0010a2000c1e1900 */
[----:B------:R-:W-:-:S05]  /*0520*/  IADD3 R6, P0, PT, R6, 0x4, RZ ;  /* 0x0000000406067810 */ /* 0x000fca0007f1e0ff */
[----:B------:R-:W-:Y:S01]  /*0530*/  IMAD.X R7, RZ, RZ, R7, P0 ;  /* 0x000000ffff077224 */ /* 0x000fe200000e0607 */
[----:B0-----:R-:W-:-:S05]  /*0540*/  IADD3 R8, P2, PT, R8, 0x4, RZ ;  /* 0x0000000408087810 */ /* 0x001fca0007f5e0ff */
[----:B------:R-:W-:Y:S01]  /*0550*/  IMAD.X R9, RZ, RZ, R9, P2 ;  /* 0x000000ffff097224 */ /* 0x000fe200010e0609 */
[----:B--2---:R2:W-:Y:S01]  /*0560*/  STG.E desc[UR8][R16.64+-0x8], R25 ;  /* 0xfffff81910007986 */ /* 0x0045e2000c101908 */
[----:B------:R-:W-:Y:S06]  /*0570*/  BRA `(.L_x_6) ;  /* 0x0000000000187947 */ /* 0x000fec0003800000 */
.L_x_4:
[----:B0-----:R0:W2:Y:S01]  /*0580*/  LDG.E R25, desc[UR8][R18.64] ;  /* 0x0000000812197981 */ /* 0x0010a2000c1e1900 */
[----:B------:R-:W-:-:S05]  /*0590*/  IADD3 R23, P0, PT, R23, 0x4, RZ ;  /* 0x0000000417177810 */ /* 0x000fca0007f1e0ff */
[----:B------:R-:W-:Y:S01]  /*05a0*/  IMAD.X R21, RZ, RZ, R21, P0 ;  /* 0x000000ffff157224 */ /* 0x000fe200000e0615 */
[----:B0-----:R-:W-:-:S05]  /*05b0*/  IADD3 R18, P2, PT, R18, 0x4, RZ ;  /* 0x0000000412127810 */ /* 0x001fca0007f5e0ff */
[----:B------:R-:W-:Y:S01]  /*05c0*/  IMAD.X R19, RZ, RZ, R19, P2 ;  /* 0x000000ffff137224 */ /* 0x000fe200010e0613 */
[----:B--2---:R0:W-:Y:S07]  /*05d0*/  STG.E desc[UR8][R16.64+-0x8], R25 ;  /* 0xfffff81910007986 */ /* 0x0041ee000c101908 */
.L_x_6:
[----:B------:R-:W-:Y:S05]  /*05e0*/  BSYNC.RECONVERGENT B1 ;  /* 0x0000000000017941 */ /* 0x000fea0003800200 */
.L_x_3:
[----:B------:R-:W-:Y:S01]  /*05f0*/  ISETP.GE.U32.AND P0, PT, R6, R12, PT ;  /* 0x0000000c0600720c */ /* 0x000fe20003f06070 */
[----:B------:R-:W-:Y:S03]  /*0600*/  BSSY.RECONVERGENT B1, `(.L_x_7) ;  /* 0x0000021000017945 */ /* 0x000fe60003800200 */
[----:B------:R-:W-:-:S13]  /*0610*/  ISETP.GE.U32.AND.EX P0, PT, R7, R13, PT, P0 ;  /* 0x0000000d0700720c */ /* 0x000fda0003f06100 */
[----:B------:R-:W-:Y:S05]  /*0620*/  @!P0 BRA `(.L_x_8) ;  /* 0x00000000001c8947 */ /* 0x000fea0003800000 */
[----:B012---:R0:W2:Y:S01]  /*0630*/  LDG.E R25, desc[UR8][R18.64] ;  /* 0x0000000812197981 */ /* 0x0070a2000c1e1900 */
[----:B------:R-:W-:-:S05]  /*0640*/  IADD3 R23, P0, PT, R23, 0x4, RZ ;  /* 0x0000000417177810 */ /* 0x000fca0007f1e0ff */
[----:B------:R-:W-:Y:S01]  /*0650*/  IMAD.X R21, RZ, RZ, R21, P0 ;  /* 0x000000ffff157224 */ /* 0x000fe200000e0615 */
[----:B0-----:R-:W-:-:S05]  /*0660*/  IADD3 R18, P2, PT, R18, 0x4, RZ ;  /* 0x0000000412127810 */ /* 0x001fca0007f5e0ff */
[----:B------:R-:W-:Y:S01]  /*0670*/  IMAD.X R19, RZ, RZ, R19, P2 ;  /* 0x000000ffff137224 */ /* 0x000fe200010e0613 */
[----:B--2---:R2:W-:Y:S01]  /*0680*/  STG.E desc[UR8][R16.64+-0x4], R25 ;  /* 0xfffffc1910007986 */ /* 0x0045e2000c101908 */
[----:B------:R-:W-:Y:S06]  /*0690*/  BRA `(.L_x_9) ;  /* 0x00000000005c7947 */ /* 0x000fec0003800000 */
.L_x_8:
[----:B------:R-:W-:-:S04]  /*06a0*/  ISETP.GE.U32.AND P0, PT, R23, R14, PT ;  /* 0x0000000e1700720c */ /* 0x000fc80003f06070 */
        /* <DEDUP_REMOVED lines=9> */
.L_x_10:
[----:B012---:R-:W2:Y:S04]  /*0740*/  LDG.E R25, desc[UR8][R8.64] ;  /* 0x0000000808197981 */ /* 0x007ea8000c1e1900 */
[----:B------:R-:W2:Y:S02]  /*0750*/  LDG.E R22, desc[UR8][R18.64] ;  /* 0x0000000812167981 */ /* 0x000ea4000c1e1900 */
[----:B--2---:R-:W-:-:S13]  /*0760*/  ISETP.GE.AND P0, PT, R25, R22, PT ;  /* 0x000000161900720c */ /* 0x004fda0003f06270 */
[----:B------:R0:W-:Y:S01]  /*0770*/  @P0 STG.E desc[UR8][R16.64+-0x4], R22 ;  /* 0xfffffc1610000986 */ /* 0x0001e2000c101908 */
[----:B------:R-:W-:Y:S02]  /*0780*/  @P0 IADD3 R23, P2, PT, R23, 0x4, RZ ;  /* 0x0000000417170810 */ /* 0x000fe40007f5e0ff */
[----:B------:R-:W-:Y:S01]  /*0790*/  @P0 IADD3 R18, P3, PT, R18, 0x4, RZ ;  /* 0x0000000412120810 */ /* 0x000fe20007f7e0ff */
[----:B------:R0:W-:Y:S01]  /*07a0*/  @!P0 STG.E desc[UR8][R16.64+-0x4], R25 ;  /* 0xfffffc1910008986 */ /* 0x0001e2000c101908 */
[----:B------:R-:W-:Y:S01]  /*07b0*/  @!P0 IADD3 R6, P4, PT, R6, 0x4, RZ ;  /* 0x0000000406068810 */ /* 0x000fe20007f9e0ff */
[----:B------:R-:W-:Y:S01]  /*07c0*/  @P0 IMAD.X R21, RZ, RZ, R21, P2 ;  /* 0x000000ffff150224 */ /* 0x000fe200010e0615 */
[----:B------:R-:W-:Y:S01]  /*07d0*/  @!P0 IADD3 R8, P5, PT, R8, 0x4, RZ ;  /* 0x0000000408088810 */ /* 0x000fe20007fbe0ff */
[----:B------:R-:W-:Y:S02]  /*07e0*/  @P0 IMAD.X R19, RZ, RZ, R19, P3 ;  /* 0x000000ffff130224 */ /* 0x000fe400018e0613 */
[----:B------:R-:W-:-:S02]  /*07f0*/  @!P0 IMAD.X R7, RZ, RZ, R7, P4 ;  /* 0x000000ffff078224 */ /* 0x000fc400020e0607 */
[----:B------:R-:W-:-:S08]  /*0800*/  @!P0 IMAD.X R9, RZ, RZ, R9, P5 ;  /* 0x000000ffff098224 */ /* 0x000fd000028e0609 */
.L_x_9:
[----:B------:R-:W-:Y:S05]  /*0810*/  BSYNC.RECONVERGENT B1 ;  /* 0x0000000000017941 */ /* 0x000fea0003800200 */
.L_x_7:
        /* <DEDUP_REMOVED lines=11> */
.L_x_12:
        /* <DEDUP_REMOVED lines=10> */
.L_x_14:
        /* <DEDUP_REMOVED lines=13> */
.L_x_13:
[----:B------:R-:W-:Y:S05]  /*0a40*/  BSYNC.RECONVERGENT B1 ;  /* 0x0000000000017941 */ /* 0x000fea0003800200 */
.L_x_11:
        /* <DEDUP_REMOVED lines=11> */
.L_x_16:
        /* <DEDUP_REMOVED lines=10> */
.L_x_18:
        /* <DEDUP_REMOVED lines=13> */
.L_x_17:
[----:B------:R-:W-:Y:S05]  /*0c70*/  BSYNC.RECONVERGENT B1 ;  /* 0x0000000000017941 */ /* 0x000fea0003800200 */
.L_x_15:
[----:B012---:R-:W-:-:S05]  /*0c80*/  IADD3 R16, P0, PT, R16, 0x10, RZ ;  /* 0x0000001010107810 */ /* 0x007fca0007f1e0ff */
[----:B------:R-:W-:Y:S01]  /*0c90*/  IMAD.X R17, RZ, RZ, R17, P0 ;  /* 0x000000ffff117224 */ /* 0x000fe200000e0611 */
[----:B------:R-:W-:Y:S07]  /*0ca0*/  @P1 BRA `(.L_x_19) ;  /* 0xfffffff400bc1947 */ /* 0x000fee000383ffff */
.L_x_2:
[----:B------:R-:W1:Y:S01]  /*0cb0*/  LDCU.64 UR10, c[0x0][0x388] ;  /* 0x00007100ff0a77ac */ /* 0x000e620008000a00 */
[----:B------:R-:W-:Y:S02]  /*0cc0*/  ISETP.NE.AND P0, PT, R4, RZ, PT ;  /* 0x000000ff0400720c */ /* 0x000fe40003f05270 */
[----:B-1----:R-:W-:-:S04]  /*0cd0*/  LEA R16, P1, R2, UR10, 0x2 ;  /* 0x0000000a02107c11 */ /* 0x002fc8000f8210ff */
[----:B------:R-:W-:-:S07]  /*0ce0*/  LEA.HI.X R17, R2, UR11, R5, 0x2, P1 ;  /* 0x0000000b02117c11 */ /* 0x000fce00088f1405 */
[----:B------:R-:W-:Y:S05]  /*0cf0*/  @!P0 BRA `(.L_x_20) ;  /* 0x0000000400788947 */ /* 0x000fea0003800000 */
[----:B------:R-:W-:Y:S01]  /*0d00*/  ISETP.GE.U32.AND P0, PT, R6, R12, PT ;  /* 0x0000000c0600720c */ /* 0x000fe20003f06070 */
[----:B------:R-:W-:Y:S01]  /*0d10*/  BSSY.RECONVERGENT B1, `(.L_x_21) ;  /* 0x0000022000017945 */ /* 0x000fe20003800200 */
[----:B------:R-:W-:Y:S02]  /*0d20*/  IMAD.WIDE.U32 R2, R3, 0x4, R16 ;  /* 0x0000000403027825 */ /* 0x000fe400078e0010 */
[----:B------:R-:W-:-:S13]  /*0d30*/  ISETP.GE.U32.AND.EX P0, PT, R7, R13, PT, P0 ;  /* 0x0000000d0700720c */ /* 0x000fda0003f06100 */
[----:B------:R-:W-:Y:S05]  /*0d40*/  @!P0 BRA `(.L_x_22) ;  /* 0x00000000001c8947 */ /* 0x000fea0003800000 */
[----:B0-----:R0:W2:Y:S01]  /*0d50*/  LDG.E R5, desc[UR8][R18.64] ;  /* 0x0000000812057981 */ /* 0x0010a2000c1e1900 */
[----:B------:R-:W-:-:S05]  /*0d60*/  IADD3 R23, P0, PT, R23, 0x4, RZ ;  /* 0x0000000417177810 */ /* 0x000fca0007f1e0ff */
[----:B------:R-:W-:Y:S01]  /*0d70*/  IMAD.X R21, RZ, RZ, R21, P0 ;  /* 0x000000ffff157224 */ /* 0x000fe200000e0615 */
[----:B0-----:R-:W-:-:S05]  /*0d80*/  IADD3 R18, P1, PT, R18, 0x4, RZ ;  /* 0x0000000412127810 */ /* 0x001fca0007f3e0ff */
[----:B------:R-:W-:Y:S01]  /*0d90*/  IMAD.X R19, RZ, RZ, R19, P1 ;  /* 0x000000ffff137224 */ /* 0x000fe200008e0613 */
[----:B--2---:R2:W-:Y:S01]  /*0da0*/  STG.E desc[UR8][R2.64], R5 ;  /* 0x0000000502007986 */ /* 0x0045e2000c101908 */
[----:B------:R-:W-:Y:S06]  /*0db0*/  BRA `(.L_x_23) ;  /* 0x00000000005c7947 */ /* 0x000fec0003800000 */
.L_x_22:
[----:B------:R-:W-:-:S04]  /*0dc0*/  ISETP.GE.U32.AND P0, PT, R23, R14, PT ;  /* 0x0000000e1700720c */ /* 0x000fc80003f06070 */
        /* <DEDUP_REMOVED lines=9> */
.L_x_24:
[----:B0-----:R-:W2:Y:S04]  /*0e60*/  LDG.E R5, desc[UR8][R8.64] ;  /* 0x0000000808057981 */ /* 0x001ea8000c1e1900 */
        /* <DEDUP_REMOVED lines=12> */
.L_x_23:
[----:B------:R-:W-:Y:S05]  /*0f30*/  BSYNC.RECONVERGENT B1 ;  /* 0x0000000000017941 */ /* 0x000fea0003800200 */
.L_x_21:
[----:B------:R-:W-:Y:S01]  /*0f40*/  ISETP.NE.AND P0, PT, R4, 0x1, PT ;  /* 0x000000010400780c */ /* 0x000fe20003f05270 */
[----:B------:R-:W-:-:S12]  /*0f50*/  BSSY.RECONVERGENT B1, `(.L_x_20) ;  /* 0x0000038000017945 */ /* 0x000fd80003800200 */
[----:B------:R-:W-:Y:S05]  /*0f60*/  @!P0 BRA `(.L_x_25) ;  /* 0x0000000000d88947 */ /* 0x000fea0003800000 */
        /* <DEDUP_REMOVED lines=11> */
.L_x_27:
        /* <DEDUP_REMOVED lines=10> */
.L_x_29:
        /* <DEDUP_REMOVED lines=13> */
.L_x_28:
[----:B------:R-:W-:Y:S05]  /*1190*/  BSYNC.RECONVERGENT B2 ;  /* 0x0000000000027941 */ /* 0x000fea0003800200 */
.L_x_26:
[----:B------:R-:W-:-:S13]  /*11a0*/  ISETP.NE.AND P0, PT, R4, 0x2, PT ;  /* 0x000000020400780c */ /* 0x000fda0003f05270 */
[----:B------:R-:W-:Y:S05]  /*11b0*/  @!P0 BRA `(.L_x_25) ;  /* 0x0000000000448947 */ /* 0x000fea0003800000 */
[----:B------:R-:W-:-:S04]  /*11c0*/  ISETP.GE.U32.AND P0, PT, R6, R12, PT ;  /* 0x0000000c0600720c */ /* 0x000fc80003f06070 */
[----:B------:R-:W-:-:S13]  /*11d0*/  ISETP.GE.U32.AND.EX P0, PT, R7, R13, PT, P0 ;  /* 0x0000000d0700720c */ /* 0x000fda0003f06100 */
[----:B------:R-:W-:Y:S05]  /*11e0*/  @!P0 BRA `(.L_x_30) ;  /* 0x00000000000c8947 */ /* 0x000fea0003800000 */
[----:B------:R-:W3:Y:S04]  /*11f0*/  LDG.E R19, desc[UR8][R18.64] ;  /* 0x0000000812137981 */ /* 0x000ee8000c1e1900 */
[----:B---3--:R3:W-:Y:S01]  /*1200*/  STG.E desc[UR8][R2.64+0x8], R19 ;  /* 0x0000081302007986 */ /* 0x0087e2000c101908 */
[----:B------:R-:W-:Y:S05]  /*1210*/  BRA `(.L_x_25) ;  /* 0x00000000002c7947 */ /* 0x000fea0003800000 */
.L_x_30:
[----:B------:R-:W-:-:S04]  /*1220*/  ISETP.GE.U32.AND P0, PT, R23, R14, PT ;  /* 0x0000000e1700720c */ /* 0x000fc80003f06070 */
[----:B------:R-:W-:-:S13]  /*1230*/  ISETP.GE.U32.AND.EX P0, PT, R21, R15, PT, P0 ;  /* 0x0000000f1500720c */ /* 0x000fda0003f06100 */
[----:B------:R-:W-:Y:S05]  /*1240*/  @!P0 BRA `(.L_x_31) ;  /* 0x00000000000c8947 */ /* 0x000fea0003800000 */
[----:B------:R-:W3:Y:S04]  /*1250*/  LDG.E R9, desc[UR8][R8.64] ;  /* 0x0000000808097981 */ /* 0x000ee8000c1e1900 */
[----:B---3--:R4:W-:Y:S01]  /*1260*/  STG.E desc[UR8][R2.64+0x8], R9 ;  /* 0x0000080902007986 */ /* 0x0089e2000c101908 */
[----:B------:R-:W-:Y:S05]  /*1270*/  BRA `(.L_x_25) ;  /* 0x0000000000147947 */ /* 0x000fea0003800000 */
.L_x_31:
[----:B------:R-:W3:Y:S04]  /*1280*/  LDG.E R9, desc[UR8][R8.64] ;  /* 0x0000000808097981 */ /* 0x000ee8000c1e1900 */
[----:B------:R-:W3:Y:S02]  /*1290*/  LDG.E R18, desc[UR8][R18.64] ;  /* 0x0000000812127981 */ /* 0x000ee4000c1e1900 */
[----:B---3--:R-:W-:-:S13]  /*12a0*/  ISETP.GE.AND P0, PT, R9, R18, PT ;  /* 0x000000120900720c */ /* 0x008fda0003f06270 */
[----:B------:R3:W-:Y:S04]  /*12b0*/  @P0 STG.E desc[UR8][R2.64+0x8], R18 ;  /* 0x0000081202000986 */ /* 0x0007e8000c101908 */
[----:B------:R3:W-:Y:S02]  /*12c0*/  @!P0 STG.E desc[UR8][R2.64+0x8], R9 ;  /* 0x0000080902008986 */ /* 0x0007e4000c101908 */
.L_x_25:
[----:B------:R-:W-:Y:S05]  /*12d0*/  BSYNC.RECONVERGENT B1 ;  /* 0x0000000000017941 */ /* 0x000fea0003800200 */
.L_x_20:
[----:B------:R-:W-:Y:S01]  /*12e0*/  UISETP.GE.U32.AND UP0, UPT, UR6, 0x10, UPT ;  /* 0x000000100600788c */ /* 0x000fe2000bf06070 */
[----:B012---:R-:W-:Y:S01]  /*12f0*/  IMAD.MOV.U32 R5, RZ, RZ, RZ ;  /* 0x000000ffff057224 */ /* 0x007fe200078e00ff */
[----:B------:R-:W-:-:S04]  /*1300*/  ULOP3.LUT UR10, UR6, 0xf, URZ, 0xc0, !UPT ;  /* 0x0000000f060a7892 */ /* 0x000fc8000f8ec0ff */
[----:B------:R-:W-:-:S03]  /*1310*/  UISETP.NE.AND UP1, UPT, UR10, URZ, UPT ;  /* 0x000000ff0a00728c */ /* 0x000fc6000bf25270 */
[----:B------:R-:W-:Y:S08]  /*1320*/  BRA.U !UP0, `(.L_x_32) ;  /* 0x0000000108a07547 */ /* 0x000ff0000b800000 */
[----:B------:R-:W-:Y:S01]  /*1330*/  ULOP3.LUT UR5, UR6, 0x7ffffff0, URZ, 0xc0, !UPT ;  /* 0x7ffffff006057892 */ /* 0x000fe2000f8ec0ff */
[----:B---34-:R-:W-:-:S05]  /*1340*/  IMAD.MOV.U32 R9, RZ, RZ, RZ ;  /* 0x000000ffff097224 */ /* 0x018fca00078e00ff */
[----:B------:R-:W-:-:S07]  /*1350*/  IMAD.U32 R5, RZ, RZ, UR5 ;  /* 0x00000005ff057e24 */ /* 0x000fce000f8e00ff */
.L_x_33:
[----:B------:R-:W-:-:S05]  /*1360*/  IMAD.WIDE.U32 R6, R9, 0x4, R16 ;  /* 0x0000000409067825 */ /* 0x000fca00078e0010 */
[----:B----4-:R-:W2:Y:S01]  /*1370*/  LDG.E R13, desc[UR8][R6.64] ;  /* 0x00000008060d7981 */ /* 0x010ea2000c1e1900 */
[----:B------:R-:W-:-:S05]  /*1380*/  IMAD.WIDE.U32 R2, R9, 0x4, R10 ;  /* 0x0000000409027825 */ /* 0x000fca00078e000a */
[----:B--2---:R0:W-:Y:S04]  /*1390*/  STG.E desc[UR8][R2.64], R13 ;  /* 0x0000000d02007986 */ /* 0x0041e8000c101908 */
[----:B------:R-:W2:Y:S04]  /*13a0*/  LDG.E R15, desc[UR8][R6.64+0x4] ;  /* 0x00000408060f7981 */ /* 0x000ea8000c1e1900 */
[----:B--2---:R1:W-:Y:S04]  /*13b0*/  STG.E desc[UR8][R2.64+0x4], R15 ;  /* 0x0000040f02007986 */ /* 0x0043e8000c101908 */
[----:B------:R-:W2:Y:S04]  /*13c0*/  LDG.E R19, desc[UR8][R6.64+0x8] ;  /* 0x0000080806137981 */ /* 0x000ea8000c1e1900 */
[----:B--2---:R2:W-:Y:S04]  /*13d0*/  STG.E desc[UR8][R2.64+0x8], R19 ;  /* 0x0000081302007986 */ /* 0x0045e8000c101908 */
[----:B------:R-:W3:Y:S04]  /*13e0*/  LDG.E R21, desc[UR8][R6.64+0xc] ;  /* 0x00000c0806157981 */ /* 0x000ee8000c1e1900 */
[----:B---3--:R3:W-:Y:S04]  /*13f0*/  STG.E desc[UR8][R2.64+0xc], R21 ;  /* 0x00000c1502007986 */ /* 0x0087e8000c101908 */
[----:B------:R-:W4:Y:S04]  /*1400*/  LDG.E R23, desc[UR8][R6.64+0x10] ;  /* 0x0000100806177981 */ /* 0x000f28000c1e1900 */
[----:B----4-:R4:W-:Y:S04]  /*1410*/  STG.E desc[UR8][R2.64+0x10], R23 ;  /* 0x0000101702007986 */ /* 0x0109e8000c101908 */
[----:B------:R-:W5:Y:S04]  /*1420*/  LDG.E R25, desc[UR8][R6.64+0x14] ;  /* 0x0000140806197981 */ /* 0x000f68000c1e1900 */
[----:B-----5:R5:W-:Y:S04]  /*1430*/  STG.E desc[UR8][R2.64+0x14], R25 ;  /* 0x0000141902007986 */ /* 0x020be8000c101908 */
[----:B0-----:R-:W2:Y:S04]  /*1440*/  LDG.E R13, desc[UR8][R6.64+0x18] ;  /* 0x00001808060d7981 */ /* 0x001ea8000c1e1900 */
[----:B--2---:R0:W-:Y:S04]  /*1450*/  STG.E desc[UR8][R2.64+0x18], R13 ;  /* 0x0000180d02007986 */ /* 0x0041e8000c101908 */
[----:B-1----:R-:W2:Y:S04]  /*1460*/  LDG.E R15, desc[UR8][R6.64+0x1c] ;  /* 0x00001c08060f7981 */ /* 0x002ea8000c1e1900 */
[----:B--2---:R1:W-:Y:S04]  /*1470*/  STG.E desc[UR8][R2.64+0x1c], R15 ;  /* 0x00001c0f02007986 */ /* 0x0043e8000c101908 */
[----:B------:R-:W2:Y:S04]  /*1480*/  LDG.E R19, desc[UR8][R6.64+0x20] ;  /* 0x0000200806137981 */ /* 0x000ea8000c1e1900 */
[----:B--2---:R2:W-:Y:S04]  /*1490*/  STG.E desc[UR8][R2.64+0x20], R19 ;  /* 0x0000201302007986 */ /* 0x0045e8000c101908 */
[----:B---3--:R-:W3:Y:S04]  /*14a0*/  LDG.E R21, desc[UR8][R6.64+0x24] ;  /* 0x0000240806157981 */ /* 0x008ee8000c1e1900 */
[----:B---3--:R3:W-:Y:S04]  /*14b0*/  STG.E desc[UR8][R2.64+0x24], R21 ;  /* 0x0000241502007986 */ /* 0x0087e8000c101908 */
[----:B----4-:R-:W4:Y:S04]  /*14c0*/  LDG.E R23, desc[UR8][R6.64+0x28] ;  /* 0x0000280806177981 */ /* 0x010f28000c1e1900 */
[----:B----4-:R4:W-:Y:S04]  /*14d0*/  STG.E desc[UR8][R2.64+0x28], R23 ;  /* 0x0000281702007986 */ /* 0x0109e8000c101908 */
[----:B-----5:R-:W5:Y:S04]  /*14e0*/  LDG.E R25, desc[UR8][R6.64+0x2c] ;  /* 0x00002c0806197981 */ /* 0x020f68000c1e1900 */
[----:B-----5:R4:W-:Y:S04]  /*14f0*/  STG.E desc[UR8][R2.64+0x2c], R25 ;  /* 0x00002c1902007986 */ /* 0x0209e8000c101908 */
[----:B0-----:R-:W5:Y:S04]  /*1500*/  LDG.E R13, desc[UR8][R6.64+0x30] ;  /* 0x00003008060d7981 */ /* 0x001f68000c1e1900 */
[----:B-----5:R4:W-:Y:S04]  /*1510*/  STG.E desc[UR8][R2.64+0x30], R13 ;  /* 0x0000300d02007986 */ /* 0x0209e8000c101908 */
[----:B-1----:R-:W5:Y:S04]  /*1520*/  LDG.E R15, desc[UR8][R6.64+0x34] ;  /* 0x00003408060f7981 */ /* 0x002f68000c1e1900 */
[----:B-----5:R4:W-:Y:S04]  /*1530*/  STG.E desc[UR8][R2.64+0x34], R15 ;  /* 0x0000340f02007986 */ /* 0x0209e8000c101908 */
[----:B--2---:R-:W2:Y:S04]  /*1540*/  LDG.E R19, desc[UR8][R6.64+0x38] ;  /* 0x0000380806137981 */ /* 0x004ea8000c1e1900 */
[----:B--2---:R4:W-:Y:S04]  /*1550*/  STG.E desc[UR8][R2.64+0x38], R19 ;  /* 0x0000381302007986 */ /* 0x0049e8000c101908 */
[----:B---3--:R-:W2:Y:S01]  /*1560*/  LDG.E R21, desc[UR8][R6.64+0x3c] ;  /* 0x00003c0806157981 */ /* 0x008ea2000c1e1900 */
[----:B------:R-:W-:-:S05]  /*1570*/  VIADD R9, R9, 0x10 ;  /* 0x0000001009097836 */ /* 0x000fca0000000000 */
[----:B------:R-:W-:Y:S01]  /*1580*/  ISETP.NE.AND P0, PT, R9, R5, PT ;  /* 0x000000050900720c */ /* 0x000fe20003f05270 */
[----:B--2---:R4:W-:-:S12]  /*1590*/  STG.E desc[UR8][R2.64+0x3c], R21 ;  /* 0x00003c1502007986 */ /* 0x0049d8000c101908 */
[----:B------:R-:W-:Y:S05]  /*15a0*/  @P0 BRA `(.L_x_33) ;  /* 0xfffffffc006c0947 */ /* 0x000fea000383ffff */
.L_x_32:
[----:B------:R-:W-:Y:S05]  /*15b0*/  BRA.U !UP1, `(.L_x_1) ;  /* 0x0000000109cc7547 */ /* 0x000fea000b800000 */
[----:B------:R-:W-:Y:S02]  /*15c0*/  UISETP.GE.U32.AND UP0, UPT, UR10, 0x8, UPT ;  /* 0x000000080a00788c */ /* 0x000fe4000bf06070 */
[----:B------:R-:W-:-:S04]  /*15d0*/  ULOP3.LUT UR5, UR6, 0x7, URZ, 0xc0, !UPT ;  /* 0x0000000706057892 */ /* 0x000fc8000f8ec0ff */
[----:B------:R-:W-:-:S03]  /*15e0*/  UISETP.NE.AND UP1, UPT, UR5, URZ, UPT ;  /* 0x000000ff0500728c */ /* 0x000fc6000bf25270 */
[----:B------:R-:W-:Y:S08]  /*15f0*/  BRA.U !UP0, `(.L_x_34) ;  /* 0x00000001084c7547 */ /* 0x000ff0000b800000 */
[----:B------:R-:W-:-:S05]  /*1600*/  IMAD.WIDE.U32 R6, R5, 0x4, R16 ;  /* 0x0000000405067825 */ /* 0x000fca00078e0010 */
[----:B---34-:R-:W2:Y:S01]  /*1610*/  LDG.E R9, desc[UR8][R6.64] ;  /* 0x0000000806097981 */ /* 0x018ea2000c1e1900 */
        /* <DEDUP_REMOVED lines=8> */
[----:B------:R-:W3:Y:S04]  /*16a0*/  LDG.E R21, desc[UR8][R6.64+0x10] ;  /* 0x0000100806157981 */ /* 0x000ee8000c1e1900 */
[----:B---3--:R2:W-:Y:S04]  /*16b0*/  STG.E desc[UR8][R2.64+0x10], R21 ;  /* 0x0000101502007986 */ /* 0x0085e8000c101908 */
[----:B------:R-:W3:Y:S04]  /*16c0*/  LDG.E R23, desc[UR8][R6.64+0x14] ;  /* 0x0000140806177981 */ /* 0x000ee8000c1e1900 */
[----:B---3--:R2:W-:Y:S04]  /*16d0*/  STG.E desc[UR8][R2.64+0x14], R23 ;  /* 0x0000141702007986 */ /* 0x0085e8000c101908 */
[----:B0-----:R-:W3:Y:S04]  /*16e0*/  LDG.E R9, desc[UR8][R6.64+0x18] ;  /* 0x0000180806097981 */ /* 0x001ee8000c1e1900 */
[----:B---3--:R2:W-:Y:S04]  /*16f0*/  STG.E desc[UR8][R2.64+0x18], R9 ;  /* 0x0000180902007986 */ /* 0x0085e8000c101908 */
[----:B-1----:R-:W3:Y:S01]  /*1700*/  LDG.E R13, desc[UR8][R6.64+0x1c] ;  /* 0x00001c08060d7981 */ /* 0x002ee2000c1e1900 */
[----:B------:R-:W-:-:S03]  /*1710*/  VIADD R5, R5, 0x8 ;  /* 0x0000000805057836 */ /* 0x000fc60000000000 */
[----:B---3--:R2:W-:Y:S04]  /*1720*/  STG.E desc[UR8][R2.64+0x1c], R13 ;  /* 0x00001c0d02007986 */ /* 0x0085e8000c101908 */
.L_x_34:
[----:B------:R-:W-:Y:S05]  /*1730*/  BRA.U !UP1, `(.L_x_1) ;  /* 0x00000001096c7547 */ /* 0x000fea000b800000 */
[----:B------:R-:W-:Y:S01]  /*1740*/  UISETP.GE.U32.AND UP0, UPT, UR5, 0x4, UPT ;  /* 0x000000040500788c */ /* 0x000fe2000bf06070 */
[----:B------:R-:W-:-:S08]  /*1750*/  ISETP.NE.AND P0, PT, R4, RZ, PT ;  /* 0x000000ff0400720c */ /* 0x000fd00003f05270 */
[----:B------:R-:W-:Y:S05]  /*1760*/  BRA.U !UP0, `(.L_x_35) ;  /* 0x00000001082c7547 */ /* 0x000fea000b800000 */
[----:B--234-:R-:W-:-:S05]  /*1770*/  IMAD.WIDE.U32 R2, R5, 0x4, R16 ;  /* 0x0000000405027825 */ /* 0x01cfca00078e0010 */
[----:B------:R-:W2:Y:S01]  /*1780*/  LDG.E R9, desc[UR8][R2.64] ;  /* 0x0000000802097981 */ /* 0x000ea2000c1e1900 */
[----:B------:R-:W-:-:S05]  /*1790*/  IMAD.WIDE.U32 R6, R5, 0x4, R10 ;  /* 0x0000000405067825 */ /* 0x000fca00078e000a */
[----:B--2---:R0:W-:Y:S04]  /*17a0*/  STG.E desc[UR8][R6.64], R9 ;  /* 0x0000000906007986 */ /* 0x0041e8000c101908 */
[----:B------:R-:W2:Y:S04]  /*17b0*/  LDG.E R13, desc[UR8][R2.64+0x4] ;  /* 0x00000408020d7981 */ /* 0x000ea8000c1e1900 */
[----:B--2---:R0:W-:Y:S04]  /*17c0*/  STG.E desc[UR8][R6.64+0x4], R13 ;  /* 0x0000040d06007986 */ /* 0x0041e8000c101908 */
[----:B------:R-:W2:Y:S04]  /*17d0*/  LDG.E R15, desc[UR8][R2.64+0x8] ;  /* 0x00000808020f7981 */ /* 0x000ea8000c1e1900 */
[----:B--2---:R0:W-:Y:S04]  /*17e0*/  STG.E desc[UR8][R6.64+0x8], R15 ;  /* 0x0000080f06007986 */ /* 0x0041e8000c101908 */
[----:B------:R-:W2:Y:S01]  /*17f0*/  LDG.E R19, desc[UR8][R2.64+0xc] ;  /* 0x00000c0802137981 */ /* 0x000ea2000c1e1900 */
[----:B------:R-:W-:-:S03]  /*1800*/  VIADD R5, R5, 0x4 ;  /* 0x0000000405057836 */ /* 0x000fc60000000000 */
[----:B--2---:R0:W-:Y:S04]  /*1810*/  STG.E desc[UR8][R6.64+0xc], R19 ;  /* 0x00000c1306007986 */ /* 0x0041e8000c101908 */
.L_x_35:
[----:B------:R-:W-:Y:S05]  /*1820*/  @!P0 BRA `(.L_x_1) ;  /* 0x0000000000308947 */ /* 0x000fea0003800000 */
[----:B------:R-:W-:-:S05]  /*1830*/  IMAD.WIDE.U32 R16, R5, 0x4, R16 ;  /* 0x0000000405107825 */ /* 0x000fca00078e0010 */
[----:B--234-:R-:W2:Y:S01]  /*1840*/  LDG.E R3, desc[UR8][R16.64] ;  /* 0x0000000810037981 */ /* 0x01cea2000c1e1900 */
[----:B------:R-:W-:Y:S01]  /*1850*/  IMAD.WIDE.U32 R10, R5, 0x4, R10 ;  /* 0x00000004050a7825 */ /* 0x000fe200078e000a */
[----:B------:R-:W-:-:S04]  /*1860*/  ISETP.NE.AND P0, PT, R4, 0x1, PT ;  /* 0x000000010400780c */ /* 0x000fc80003f05270 */
[----:B--2---:R1:W-:Y:S09]  /*1870*/  STG.E desc[UR8][R10.64], R3 ;  /* 0x000000030a007986 */ /* 0x0043f2000c101908 */
[----:B------:R-:W-:Y:S05]  /*1880*/  @!P0 BRA `(.L_x_1) ;  /* 0x0000000000188947 */ /* 0x000fea0003800000 */
[----:B-1----:R-:W2:Y:S01]  /*1890*/  LDG.E R3, desc[UR8][R16.64+0x4] ;  /* 0x0000040810037981 */ /* 0x002ea2000c1e1900 */
[----:B------:R-:W-:-:S03]  /*18a0*/  ISETP.NE.AND P0, PT, R4, 0x2, PT ;  /* 0x000000020400780c */ /* 0x000fc60003f05270 */
[----:B--2---:R1:W-:Y:S10]  /*18b0*/  STG.E desc[UR8][R10.64+0x4], R3 ;  /* 0x000004030a007986 */ /* 0x0043f4000c101908 */
[----:B------:R-:W-:Y:S05]  /*18c0*/  @!P0 BRA `(.L_x_1) ;  /* 0x0000000000088947 */ /* 0x000fea0003800000 */
[----:B------:R-:W2:Y:S04]  /*18d0*/  LDG.E R17, desc[UR8][R16.64+0x8] ;  /* 0x0000080810117981 */ /* 0x000ea8000c1e1900 */
[----:B--2---:R2:W-:Y:S02]  /*18e0*/  STG.E desc[UR8][R10.64+0x8], R17 ;  /* 0x000008110a007986 */ /* 0x0045e4000c101908 */
.L_x_1:
[----:B01----:R-:W-:Y:S05]  /*18f0*/  BSYNC.RECONVERGENT B0 ;  /* 0x0000000000007941 */ /* 0x003fea0003800200 */
.L_x_0:
[----:B------:R-:W-:Y:S01]  /*1900*/  UISETP.GT.U32.AND UP0, UPT, UR4, 0x1, UPT ;  /* 0x000000010400788c */ /* 0x000fe2000bf04070 */
[----:B--234-:R-:W-:Y:S01]  /*1910*/  IMAD.U32 R2, RZ, RZ, UR7 ;  /* 0x00000007ff027e24 */ /* 0x01cfe2000f8e00ff */
[----:B------:R-:W-:Y:S01]  /*1920*/  BAR.SYNC.DEFER_BLOCKING 0x0 ;  /* 0x0000000000007b1d */ /* 0x000fe20000010000 */
[----:B------:R-:W-:Y:S02]  /*1930*/  USHF.R.U32.HI UR4, URZ, 0x1, UR4 ;  /* 0x00000001ff047899 */ /* 0x000fe40008011604 */
[----:B------:R-:W-:Y:S01]  /*1940*/  UISETP.LT.AND UP0, UPT, UR6, 0x100001, UP0 ;  /* 0x001000010600788c */ /* 0x000fe20008701270 */
[----:B------:R-:W-:Y:S01]  /*1950*/  ISETP.GT.AND P1, PT, R2, 0x1, PT ;  /* 0x000000010200780c */ /* 0x000fe20003f24270 */
[----:B------:R-:W-:Y:S02]  /*1960*/  USHF.L.U32 UR6, UR6, 0x1, URZ ;  /* 0x0000000106067899 */ /* 0x000fe400080006ff */
[----:B------:R-:W-:Y:S02]  /*1970*/  UIADD3 UR7, UPT, UPT, UR7, -0x1, URZ ;  /* 0xffffffff07077890 */ /* 0x000fe4000fffe0ff */
[----:B------:R-:W-:-:S13]  /*1980*/  PLOP3.LUT P0, PT, PT, PT, UP0, 0x80, 0x8 ;  /* 0x000000000008781c */ /* 0x000fda0003f0f008 */
[----:B------:R-:W-:Y:S05]  /*1990*/  @P0 BRA P1, `(.L_x_36) ;  /* 0xffffffe400d40947 */ /* 0x000fea000083ffff */
[----:B------:R-:W-:Y:S05]  /*19a0*/  EXIT ;  /* 0x000000000000794d */ /* 0x000fea0003800000 */
.L_x_37:
[----:B------:R-:W-:-:S00]  /*19b0*/  BRA `(.L_x_37) ;  /* 0xfffffffc00fc7947 */ /* 0x000fc0000383ffff */
[----:B------:R-:W-:-:S00]  /*19c0*/  NOP ;  /* 0x0000000000007918 */ /* 0x000fc00000000000 */
        /* <DEDUP_REMOVED lines=11> */
.L_x_65:


//--------------------- .text._Z18kernel_first_mergePi --------------------------
	.section	.text._Z18kernel_first_mergePi,"ax",@progbits
	.align	128
        .global         _Z18kernel_first_mergePi
        .type           _Z18kernel_first_mergePi,@function
        .size           _Z18kernel_first_mergePi,(.L_x_66 - _Z18kernel_first_mergePi)
        .other          _Z18kernel_first_mergePi,@"STO_CUDA_ENTRY STV_DEFAULT"
_Z18kernel_first_mergePi:
.text._Z18kernel_first_mergePi:
[----:B------:R-:W-:Y:S01]  /*0000*/  LDC R1, c[0x0][0x37c] ;  /* 0x0000df00ff017b82 */ /* 0x000fe20000000800 */
[----:B------:R-:W0:Y:S07]  /*0010*/  S2R R0, SR_TID.X ;  /* 0x0000000000007919 */ /* 0x000e2e0000002100 */
[----:B------:R-:W1:Y:S01]  /*0020*/  S2UR UR4, SR_CTAID.X ;  /* 0x00000000000479c3 */ /* 0x000e620000002500 */
[----:B------:R-:W2:Y:S07]  /*0030*/  LDCU.64 UR10, c[0x0][0x358] ;  /* 0x00006b00ff0a77ac */ /* 0x000eae0008000a00 */
[----:B------:R-:W3:Y:S01]  /*0040*/  LDC.64 R2, c[0x0][0x380] ;  /* 0x0000e000ff027b82 */ /* 0x000ee20000000a00 */
[----:B-1----:R-:W-:Y:S01]  /*0050*/  USHF.L.U32 UR4, UR4, 0xb, URZ ;  /* 0x0000000b04047899 */ /* 0x002fe200080006ff */
[----:B0-----:R-:W-:-:S05]  /*0060*/  IMAD.SHL.U32 R4, R0, 0x2, RZ ;  /* 0x0000000200047824 */ /* 0x001fca00078e00ff */
[----:B------:R-:W-:-:S05]  /*0070*/  LOP3.LUT R5, R4, UR4, RZ, 0xfc, !PT ;  /* 0x0000000404057c12 */ /* 0x000fca000f8efcff */
[----:B---3--:R-:W-:-:S05]  /*0080*/  IMAD.WIDE R2, R5, 0x4, R2 ;  /* 0x0000000405027825 */ /* 0x008fca00078e0202 */
[----:B--2---:R-:W2:Y:S04]  /*0090*/  LDG.E R8, desc[UR10][R2.64] ;  /* 0x0000000a02087981 */ /* 0x004ea8000c1e1900 */
[----:B------:R-:W2:Y:S01]  /*00a0*/  LDG.E R9, desc[UR10][R2.64+0x4] ;  /* 0x0000040a02097981 */ /* 0x000ea2000c1e1900 */
[----:B------:R-:W0:Y:S01]  /*00b0*/  S2UR UR5, SR_CgaCtaId ;  /* 0x00000000000579c3 */ /* 0x000e220000008800 */
[----:B------:R-:W-:Y:S01]  /*00c0*/  UMOV UR4, 0x400 ;  /* 0x0000040000047882 */ /* 0x000fe20000000000 */
[----:B------:R-:W1:Y:S01]  /*00d0*/  LDCU UR7, c[0x0][0x360] ;  /* 0x00006c00ff0777ac */ /* 0x000e620008000800 */
[----:B------:R-:W-:Y:S02]  /*00e0*/  IMAD.MOV.U32 R7, RZ, RZ, 0x2 ;  /* 0x00000002ff077424 */ /* 0x000fe400078e00ff */
[----:B------:R-:W-:Y:S01]  /*00f0*/  IMAD.SHL.U32 R5, R0, 0x4, RZ ;  /* 0x0000000400057824 */ /* 0x000fe200078e00ff */
[----:B0-----:R-:W-:-:S03]  /*0100*/  ULEA UR4, UR5, UR4, 0x18 ;  /* 0x0000000405047291 */ /* 0x001fc6000f8ec0ff */
[----:B-1----:R-:W-:-:S03]  /*0110*/  UMOV UR5, UR7 ;  /* 0x0000000700057c82 */ /* 0x002fc60008000000 */
[----:B------:R-:W-:-:S05]  /*0120*/  LEA R4, R0, UR4, 0x3 ;  /* 0x0000000400047c11 */ /* 0x000fca000f8e18ff */
[----:B--2---:R0:W-:Y:S01]  /*0130*/  STS.64 [R4], R8 ;  /* 0x0000000804007388 */ /* 0x0041e20000000a00 */
[----:B------:R-:W-:Y:S06]  /*0140*/  BAR.SYNC.DEFER_BLOCKING 0x0 ;  /* 0x0000000000007b1d */ /* 0x000fec0000010000 */
.L_x_63:
[----:B------:R-:W-:Y:S01]  /*0150*/  ISETP.GE.U32.AND P0, PT, R0, UR5, PT ;  /* 0x0000000500007c0c */ /* 0x000fe2000bf06070 */
[----:B------:R-:W-:-:S12]  /*0160*/  BSSY.RECONVERGENT B0, `(.L_x_38) ;  /* 0x000012c000007945 */ /* 0x000fd80003800200 */
[----:B01234-:R-:W-:Y:S05]  /*0170*/  @P0 BRA `(.L_x_39) ;  /* 0x0000001000a80947 */ /* 0x01ffea0003800000 */
[C---:B------:R-:W-:Y:S01]  /*0180*/  ISETP.GE.AND P0, PT, R7.reuse, 0x4, PT ;  /* 0x000000040700780c */ /* 0x040fe20003f06270 */
[----:B------:R-:W-:Y:S01]  /*0190*/  IMAD R16, R0, R7, RZ ;  /* 0x0000000700107224 */ /* 0x000fe200078e02ff */
[----:B0-----:R-:W-:Y:S01]  /*01a0*/  VIMNMX R8, PT, PT, R7, 0x1, !PT ;  /* 0x0000000107087848 */ /* 0x001fe20007fe0100 */
[----:B------:R-:W-:-:S03]  /*01b0*/  IMAD.MOV.U32 R13, RZ, RZ, RZ ;  /* 0x000000ffff0d7224 */ /* 0x000fc600078e00ff */
[----:B------:R-:W-:Y:S02]  /*01c0*/  LEA R6, R16, UR4, 0x2 ;  /* 0x0000000410067c11 */ /* 0x000fe4000f8e10ff */
[----:B------:R-:W-:Y:S02]  /*01d0*/  LOP3.LUT R18, R8, 0x3, RZ, 0xc0, !PT ;  /* 0x0000000308127812 */ /* 0x000fe400078ec0ff */
[C---:B------:R-:W-:Y:S01]  /*01e0*/  LEA R10, R7.reuse, R6, 0x1 ;  /* 0x00000006070a7211 */ /* 0x040fe200078e08ff */
[--C-:B------:R-:W-:Y:S02]  /*01f0*/  IMAD.MOV.U32 R15, RZ, RZ, R6.reuse ;  /* 0x000000ffff0f7224 */ /* 0x100fe400078e0006 */
[----:B------:R-:W-:Y:S01]  /*0200*/  IMAD.MOV.U32 R9, RZ, RZ, R6 ;  /* 0x000000ffff097224 */ /* 0x000fe200078e0006 */
[----:B------:R-:W-:Y:S01]  /*0210*/  MOV R12, R10 ;  /* 0x0000000a000c7202 */ /* 0x000fe20000000f00 */
[--C-:B------:R-:W-:Y:S02]  /*0220*/  IMAD R11, R7, 0x2, R10.reuse ;  /* 0x00000002070b7824 */ /* 0x100fe400078e020a */
[----:B------:R-:W-:Y:S01]  /*0230*/  IMAD.MOV.U32 R14, RZ, RZ, R10 ;  /* 0x000000ffff0e7224 */ /* 0x000fe200078e000a */
[----:B------:R-:W-:Y:S06]  /*0240*/  @!P0 BRA `(.L_x_40) ;  /* 0x0000000400b88947 */ /* 0x000fec0003800000 */
[----:B------:R-:W0:Y:S01]  /*0250*/  S2UR UR8, SR_CgaCtaId ;  /* 0x00000000000879c3 */ /* 0x000e220000008800 */
[----:B------:R-:W-:Y:S01]  /*0260*/  UMOV UR6, 0x400 ;  /* 0x0000040000067882 */ /* 0x000fe20000000000 */
[----:B------:R-:W-:Y:S01]  /*0270*/  LOP3.LUT R13, R8, 0x7ffffffc, RZ, 0xc0, !PT ;  /* 0x7ffffffc080d7812 */ /* 0x000fe200078ec0ff */
[----:B------:R-:W-:Y:S01]  /*0280*/  UIADD3 UR6, UPT, UPT, UR6, 0x2000, URZ ;  /* 0x0000200006067890 */ /* 0x000fe2000fffe0ff */
[--C-:B------:R-:W-:Y:S01]  /*0290*/  IMAD.MOV.U32 R15, RZ, RZ, R6.reuse ;  /* 0x000000ffff0f7224 */ /* 0x100fe200078e0006 */
[----:B------:R-:W-:Y:S01]  /*02a0*/  MOV R12, R10 ;  /* 0x0000000a000c7202 */ /* 0x000fe20000000f00 */
[----:B------:R-:W-:Y:S02]  /*02b0*/  IMAD.MOV.U32 R9, RZ, RZ, R6 ;  /* 0x000000ffff097224 */ /* 0x000fe400078e0006 */
[----:B------:R-:W-:Y:S02]  /*02c0*/  IMAD.MOV.U32 R14, RZ, RZ, R10 ;  /* 0x000000ffff0e7224 */ /* 0x000fe400078e000a */
[----:B------:R-:W-:Y:S01]  /*02d0*/  IMAD.MOV R19, RZ, RZ, -R13 ;  /* 0x000000ffff137224 */ /* 0x000fe200078e0a0d */
[----:B0-----:R-:W-:-:S06]  /*02e0*/  ULEA UR6, UR8, UR6, 0x18 ;  /* 0x0000000608067291 */ /* 0x001fcc000f8ec0ff */
[----:B------:R-:W-:-:S04]  /*02f0*/  IMAD R17, R5, R7, UR6 ;  /* 0x0000000605117e24 */ /* 0x000fc8000f8e0207 */
[----:B------:R-:W-:-:S07]  /*0300*/  VIADD R17, R17, 0x8 ;  /* 0x0000000811117836 */ /* 0x000fce0000000000 */
.L_x_51:
[----:B------:R-:W-:Y:S01]  /*0310*/  ISETP.GE.U32.AND P1, PT, R15, R10, PT ;  /* 0x0000000a0f00720c */ /* 0x000fe20003f26070 */
[----:B------:R-:W-:Y:S01]  /*0320*/  BSSY.RECONVERGENT B1, `(.L_x_41) ;  /* 0x0000019000017945 */ /* 0x000fe20003800200 */
[----:B------:R-:W-:-:S04]  /*0330*/  IADD3 R19, PT, PT, R19, 0x4, RZ ;  /* 0x0000000413137810 */ /* 0x000fc80007ffe0ff */
[----:B------:R-:W-:-:S07]  /*0340*/  ISETP.NE.AND P0, PT, R19, RZ, PT ;  /* 0x000000ff1300720c */ /* 0x000fce0003f05270 */
[----:B------:R-:W-:Y:S06]  /*0350*/  @P1 BRA `(.L_x_42) ;  /* 0x0000000000441947 */ /* 0x000fec0003800000 */
[----:B------:R-:W-:-:S13]  /*0360*/  ISETP.GE.U32.AND P1, PT, R12, R11, PT ;  /* 0x0000000b0c00720c */ /* 0x000fda0003f26070 */
[----:B------:R-:W-:Y:S05]  /*0370*/  @P1 BRA `(.L_x_43) ;  /* 0x0000000000281947 */ /* 0x000fea0003800000 */
[----:B------:R-:W-:Y:S04]  /*0380*/  LDS R20, [R9] ;  /* 0x0000000009147984 */ /* 0x000fe80000000800 */
[----:B------:R-:W0:Y:S02]  /*0390*/  LDS R21, [R14] ;  /* 0x000000000e157984 */ /* 0x000e240000000800 */
[----:B0-----:R-:W-:-:S13]  /*03a0*/  ISETP.GE.AND P1, PT, R20, R21, PT ;  /* 0x000000151400720c */ /* 0x001fda0003f26270 */
[----:B------:R1:W-:Y:S01]  /*03b0*/  @!P1 STS [R17+-0x8], R20 ;  /* 0xfffff81411009388 */ /* 0x0003e20000000800 */
[----:B------:R-:W-:Y:S01]  /*03c0*/  @!P1 VIADD R15, R15, 0x4 ;  /* 0x000000040f0f9836 */ /* 0x000fe20000000000 */
[----:B------:R-:W-:Y:S01]  /*03d0*/  @P1 IADD3 R14, PT, PT, R14, 0x4, RZ ;  /* 0x000000040e0e1810 */ /* 0x000fe20007ffe0ff */
[----:B------:R-:W-:Y:S01]  /*03e0*/  @!P1 VIADD R9, R9, 0x4 ;  /* 0x0000000409099836 */ /* 0x000fe20000000000 */
[----:B------:R1:W-:Y:S01]  /*03f0*/  @P1 STS [R17+-0x8], R21 ;  /* 0xfffff81511001388 */ /* 0x0003e20000000800 */
[----:B------:R-:W-:Y:S01]  /*0400*/  @P1 VIADD R12, R12, 0x4 ;  /* 0x000000040c0c1836 */ /* 0x000fe20000000000 */
[----:B------:R-:W-:Y:S06]  /*0410*/  BRA `(.L_x_44) ;  /* 0x0000000000247947 */ /* 0x000fec0003800000 */
.L_x_43:
[----:B------:R0:W1:Y:S01]  /*0420*/  LDS R20, [R9] ;  /* 0x0000000009147984 */ /* 0x0000620000000800 */
[----:B------:R-:W-:Y:S02]  /*0430*/  VIADD R15, R15, 0x4 ;  /* 0x000000040f0f7836 */ /* 0x000fe40000000000 */
[----:B0-----:R-:W-:Y:S01]  /*0440*/  VIADD R9, R9, 0x4 ;  /* 0x0000000409097836 */ /* 0x001fe20000000000 */
[----:B-1----:R2:W-:Y:S01]  /*0450*/  STS [R17+-0x8], R20 ;  /* 0xfffff81411007388 */ /* 0x0025e20000000800 */
[----:B------:R-:W-:Y:S05]  /*0460*/  BRA `(.L_x_44) ;  /* 0x0000000000107947 */ /* 0x000fea0003800000 */
.L_x_42:
[----:B------:R0:W1:Y:S01]  /*0470*/  LDS R20, [R14] ;  /* 0x000000000e147984 */ /* 0x0000620000000800 */
[----:B------:R-:W-:Y:S01]  /*0480*/  VIADD R12, R12, 0x4 ;  /* 0x000000040c0c7836 */ /* 0x000fe20000000000 */
[----:B0-----:R-:W-:Y:S02]  /*0490*/  IADD3 R14, PT, PT, R14, 0x4, RZ ;  /* 0x000000040e0e7810 */ /* 0x001fe40007ffe0ff */
[----:B-1----:R0:W-:Y:S05]  /*04a0*/  STS [R17+-0x8], R20 ;  /* 0xfffff81411007388 */ /* 0x0021ea0000000800 */
.L_x_44:
[----:B------:R-:W-:Y:S05]  /*04b0*/  BSYNC.RECONVERGENT B1 ;  /* 0x0000000000017941 */ /* 0x000fea0003800200 */
.L_x_41:
[----:B------:R-:W-:Y:S01]  /*04c0*/  ISETP.GE.U32.AND P1, PT, R15, R10, PT ;  /* 0x0000000a0f00720c */ /* 0x000fe20003f26070 */
[----:B------:R-:W-:-:S12]  /*04d0*/  BSSY.RECONVERGENT B1, `(.L_x_45) ;  /* 0x0000015000017945 */ /* 0x000fd80003800200 */
[----:B012---:R0:W1:Y:S01]  /*04e0*/  @P1 LDS R20, [R14] ;  /* 0x000000000e141984 */ /* 0x0070620000000800 */
[----:B------:R-:W-:Y:S02]  /*04f0*/  @P1 VIADD R12, R12, 0x4 ;  /* 0x000000040c0c1836 */ /* 0x000fe40000000000 */
[----:B0-----:R-:W-:Y:S01]  /*0500*/  @P1 VIADD R14, R14, 0x4 ;  /* 0x000000040e0e1836 */ /* 0x001fe20000000000 */
[----:B-1----:R0:W-:Y:S01]  /*0510*/  @P1 STS [R17+-0x4], R20 ;  /* 0xfffffc1411001388 */ /* 0x0021e20000000800 */
[----:B------:R-:W-:Y:S05]  /*0520*/  @P1 BRA `(.L_x_46) ;  /* 0x00000000003c1947 */ /* 0x000fea0003800000 */
[----:B------:R-:W-:-:S13]  /*0530*/  ISETP.GE.U32.AND P1, PT, R12, R11, PT ;  /* 0x0000000b0c00720c */ /* 0x000fda0003f26070 */
[----:B0-----:R0:W1:Y:S01]  /*0540*/  @P1 LDS R20, [R9] ;  /* 0x0000000009141984 */ /* 0x0010620000000800 */
[----:B------:R-:W-:Y:S01]  /*0550*/  @P1 VIADD R15, R15, 0x4 ;  /* 0x000000040f0f1836 */ /* 0x000fe20000000000 */
[----:B0-----:R-:W-:Y:S02]  /*0560*/  @P1 IADD3 R9, PT, PT, R9, 0x4, RZ ;  /* 0x0000000409091810 */ /* 0x001fe40007ffe0ff */
[----:B-1----:R1:W-:Y:S01]  /*0570*/  @P1 STS [R17+-0x4], R20 ;  /* 0xfffffc1411001388 */ /* 0x0023e20000000800 */
[----:B------:R-:W-:Y:S05]  /*0580*/  @P1 BRA `(.L_x_46) ;  /* 0x0000000000241947 */ /* 0x000fea0003800000 */
[----:B-1----:R-:W-:Y:S04]  /*0590*/  LDS R20, [R9] ;  /* 0x0000000009147984 */ /* 0x002fe80000000800 */
[----:B------:R-:W0:Y:S02]  /*05a0*/  LDS R21, [R14] ;  /* 0x000000000e157984 */ /* 0x000e240000000800 */
[----:B0-----:R-:W-:-:S13]  /*05b0*/  ISETP.GE.AND P1, PT, R20, R21, PT ;  /* 0x000000151400720c */ /* 0x001fda0003f26270 */
[----:B------:R2:W-:Y:S01]  /*05c0*/  @P1 STS [R17+-0x4], R21 ;  /* 0xfffffc1511001388 */ /* 0x0005e20000000800 */
[----:B------:R-:W-:Y:S01]  /*05d0*/  @P1 VIADD R12, R12, 0x4 ;  /* 0x000000040c0c1836 */ /* 0x000fe20000000000 */
[----:B------:R-:W-:Y:S01]  /*05e0*/  @!P1 IADD3 R9, PT, PT, R9, 0x4, RZ ;  /* 0x0000000409099810 */ /* 0x000fe20007ffe0ff */
[----:B------:R-:W-:Y:S01]  /*05f0*/  @P1 VIADD R14, R14, 0x4 ;  /* 0x000000040e0e1836 */ /* 0x000fe20000000000 */
[----:B------:R2:W-:Y:S01]  /*0600*/  @!P1 STS [R17+-0x4], R20 ;  /* 0xfffffc1411009388 */ /* 0x0005e20000000800 */
[----:B------:R-:W-:-:S07]  /*0610*/  @!P1 VIADD R15, R15, 0x4 ;  /* 0x000000040f0f9836 */ /* 0x000fce0000000000 */
.L_x_46:
[----:B------:R-:W-:Y:S05]  /*0620*/  BSYNC.RECONVERGENT B1 ;  /* 0x0000000000017941 */ /* 0x000fea0003800200 */
.L_x_45:
[----:B------:R-:W-:Y:S01]  /*0630*/  ISETP.GE.U32.AND P1, PT, R15, R10, PT ;  /* 0x0000000a0f00720c */ /* 0x000fe20003f26070 */
[----:B------:R-:W-:-:S12]  /*0640*/  BSSY.RECONVERGENT B1, `(.L_x_47) ;  /* 0x0000015000017945 */ /* 0x000fd80003800200 */
[----:B012---:R0:W1:Y:S01]  /*0650*/  @P1 LDS R20, [R14] ;  /* 0x000000000e141984 */ /* 0x0070620000000800 */
[----:B------:R-:W-:Y:S02]  /*0660*/  @P1 VIADD R12, R12, 0x4 ;  /* 0x000000040c0c1836 */ /* 0x000fe40000000000 */
[----:B0-----:R-:W-:Y:S01]  /*0670*/  @P1 VIADD R14, R14, 0x4 ;  /* 0x000000040e0e1836 */ /* 0x001fe20000000000 */
[----:B-1----:R0:W-:Y:S01]  /*0680*/  @P1 STS [R17], R20 ;  /* 0x0000001411001388 */ /* 0x0021e20000000800 */
[----:B------:R-:W-:Y:S05]  /*0690*/  @P1 BRA `(.L_x_48) ;  /* 0x00000000003c1947 */ /* 0x000fea0003800000 */
[----:B------:R-:W-:-:S13]  /*06a0*/  ISETP.GE.U32.AND P1, PT, R12, R11, PT ;  /* 0x0000000b0c00720c */ /* 0x000fda0003f26070 */
[----:B0-----:R0:W1:Y:S01]  /*06b0*/  @P1 LDS R20, [R9] ;  /* 0x0000000009141984 */ /* 0x0010620000000800 */
[----:B------:R-:W-:Y:S01]  /*06c0*/  @P1 VIADD R15, R15, 0x4 ;  /* 0x000000040f0f1836 */ /* 0x000fe20000000000 */
[----:B0-----:R-:W-:Y:S02]  /*06d0*/  @P1 IADD3 R9, PT, PT, R9, 0x4, RZ ;  /* 0x0000000409091810 */ /* 0x001fe40007ffe0ff */
[----:B-1----:R1:W-:Y:S01]  /*06e0*/  @P1 STS [R17], R20 ;  /* 0x0000001411001388 */ /* 0x0023e20000000800 */
[----:B------:R-:W-:Y:S05]  /*06f0*/  @P1 BRA `(.L_x_48) ;  /* 0x0000000000241947 */ /* 0x000fea0003800000 */
[----:B-1----:R-:W-:Y:S04]  /*0700*/  LDS R20, [R9] ;  /* 0x0000000009147984 */ /* 0x002fe80000000800 */
[----:B------:R-:W0:Y:S02]  /*0710*/  LDS R21, [R14] ;  /* 0x000000000e157984 */ /* 0x000e240000000800 */
[----:B0-----:R-:W-:-:S13]  /*0720*/  ISETP.GE.AND P1, PT, R20, R21, PT ;  /* 0x000000151400720c */ /* 0x001fda0003f26270 */
[----:B------:R2:W-:Y:S01]  /*0730*/  @P1 STS [R17], R21 ;  /* 0x0000001511001388 */ /* 0x0005e20000000800 */
[----:B------:R-:W-:Y:S01]  /*0740*/  @P1 VIADD R12, R12, 0x4 ;  /* 0x000000040c0c1836 */ /* 0x000fe20000000000 */
[----:B------:R-:W-:Y:S01]  /*0750*/  @!P1 IADD3 R9, PT, PT, R9, 0x4, RZ ;  /* 0x0000000409099810 */ /* 0x000fe20007ffe0ff */
[----:B------:R-:W-:Y:S01]  /*0760*/  @P1 VIADD R14, R14, 0x4 ;  /* 0x000000040e0e1836 */ /* 0x000fe20000000000 */
[----:B------:R2:W-:Y:S01]  /*0770*/  @!P1 STS [R17], R20 ;  /* 0x0000001411009388 */ /* 0x0005e20000000800 */
[----:B------:R-:W-:-:S07]  /*0780*/  @!P1 VIADD R15, R15, 0x4 ;  /* 0x000000040f0f9836 */ /* 0x000fce0000000000 */
.L_x_48:
[----:B------:R-:W-:Y:S05]  /*0790*/  BSYNC.RECONVERGENT B1 ;  /* 0x0000000000017941 */ /* 0x000fea0003800200 */
.L_x_47:
[----:B------:R-:W-:Y:S01]  /*07a0*/  ISETP.GE.U32.AND P1, PT, R15, R10, PT ;  /* 0x0000000a0f00720c */ /* 0x000fe20003f26070 */
[----:B------:R-:W-:-:S12]  /*07b0*/  BSSY.RECONVERGENT B1, `(.L_x_49) ;  /* 0x0000015000017945 */ /* 0x000fd80003800200 */
[----:B012---:R0:W1:Y:S01]  /*07c0*/  @P1 LDS R20, [R14] ;  /* 0x000000000e141984 */ /* 0x0070620000000800 */
[----:B------:R-:W-:Y:S02]  /*07d0*/  @P1 VIADD R12, R12, 0x4 ;  /* 0x000000040c0c1836 */ /* 0x000fe40000000000 */
[----:B0-----:R-:W-:Y:S01]  /*07e0*/  @P1 VIADD R14, R14, 0x4 ;  /* 0x000000040e0e1836 */ /* 0x001fe20000000000 */
[----:B-1----:R0:W-:Y:S01]  /*07f0*/  @P1 STS [R17+0x4], R20 ;  /* 0x0000041411001388 */ /* 0x0021e20000000800 */
[----:B------:R-:W-:Y:S05]  /*0800*/  @P1 BRA `(.L_x_50) ;  /* 0x00000000003c1947 */ /* 0x000fea0003800000 */
[----:B------:R-:W-:-:S13]  /*0810*/  ISETP.GE.U32.AND P1, PT, R12, R11, PT ;  /* 0x0000000b0c00720c */ /* 0x000fda0003f26070 */
[----:B0-----:R0:W1:Y:S01]  /*0820*/  @P1 LDS R20, [R9] ;  /* 0x0000000009141984 */ /* 0x0010620000000800 */
[----:B------:R-:W-:Y:S01]  /*0830*/  @P1 VIADD R15, R15, 0x4 ;  /* 0x000000040f0f1836 */ /* 0x000fe20000000000 */
[----:B0-----:R-:W-:Y:S02]  /*0840*/  @P1 IADD3 R9, PT, PT, R9, 0x4, RZ ;  /* 0x0000000409091810 */ /* 0x001fe40007ffe0ff */
[----:B-1----:R1:W-:Y:S01]  /*0850*/  @P1 STS [R17+0x4], R20 ;  /* 0x0000041411001388 */ /* 0x0023e20000000800 */
[----:B------:R-:W-:Y:S05]  /*0860*/  @P1 BRA `(.L_x_50) ;  /* 0x0000000000241947 */ /* 0x000fea0003800000 */
[----:B-1----:R-:W-:Y:S04]  /*0870*/  LDS R20, [R9] ;  /* 0x0000000009147984 */ /* 0x002fe80000000800 */
[----:B------:R-:W0:Y:S02]  /*0880*/  LDS R21, [R14] ;  /* 0x000000000e157984 */ /* 0x000e240000000800 */
[----:B0-----:R-:W-:-:S13]  /*0890*/  ISETP.GE.AND P1, PT, R20, R21, PT ;  /* 0x000000151400720c */ /* 0x001fda0003f26270 */
[----:B------:R2:W-:Y:S01]  /*08a0*/  @P1 STS [R17+0x4], R21 ;  /* 0x0000041511001388 */ /* 0x0005e20000000800 */
[----:B------:R-:W-:Y:S01]  /*08b0*/  @P1 VIADD R12, R12, 0x4 ;  /* 0x000000040c0c1836 */ /* 0x000fe20000000000 */
[----:B------:R-:W-:Y:S01]  /*08c0*/  @!P1 IADD3 R9, PT, PT, R9, 0x4, RZ ;  /* 0x0000000409099810 */ /* 0x000fe20007ffe0ff */
[----:B------:R-:W-:Y:S01]  /*08d0*/  @P1 VIADD R14, R14, 0x4 ;  /* 0x000000040e0e1836 */ /* 0x000fe20000000000 */
[----:B------:R2:W-:Y:S01]  /*08e0*/  @!P1 STS [R17+0x4], R20 ;  /* 0x0000041411009388 */ /* 0x0005e20000000800 */
[----:B------:R-:W-:-:S07]  /*08f0*/  @!P1 VIADD R15, R15, 0x4 ;  /* 0x000000040f0f9836 */ /* 0x000fce0000000000 */
.L_x_50:
[----:B------:R-:W-:Y:S05]  /*0900*/  BSYNC.RECONVERGENT B1 ;  /* 0x0000000000017941 */ /* 0x000fea0003800200 */
.L_x_49:
[----:B012---:R-:W-:Y:S01]  /*0910*/  VIADD R17, R17, 0x10 ;  /* 0x0000001011117836 */ /* 0x007fe20000000000 */
[----:B------:R-:W-:Y:S06]  /*0920*/  @P0 BRA `(.L_x_51) ;  /* 0xfffffff800780947 */ /* 0x000fec000383ffff */
.L_x_40:
[----:B------:R-:W0:Y:S01]  /*0930*/  S2UR UR8, SR_CgaCtaId ;  /* 0x00000000000879c3 */ /* 0x000e220000008800 */
[----:B------:R-:W-:Y:S01]  /*0940*/  UMOV UR6, 0x400 ;  /* 0x0000040000067882 */ /* 0x000fe20000000000 */
[----:B------:R-:W-:Y:S01]  /*0950*/  ISETP.NE.AND P0, PT, R18, RZ, PT ;  /* 0x000000ff1200720c */ /* 0x000fe20003f05270 */
[----:B------:R-:W-:-:S04]  /*0960*/  UIADD3 UR6, UPT, UPT, UR6, 0x2000, URZ ;  /* 0x0000200006067890 */ /* 0x000fc8000fffe0ff */
[----:B0-----:R-:W-:-:S06]  /*0970*/  ULEA UR6, UR8, UR6, 0x18 ;  /* 0x0000000608067291 */ /* 0x001fcc000f8ec0ff */
[----:B------:R-:W-:Y:S02]  /*0980*/  LEA R16, R16, UR6, 0x2 ;  /* 0x0000000610107c11 */ /* 0x000fe4000f8e10ff */
[----:B------:R-:W-:Y:S05]  /*0990*/  @!P0 BRA `(.L_x_52) ;  /* 0x00000004000c8947 */ /* 0x000fea0003800000 */
[----:B------:R-:W-:Y:S01]  /*09a0*/  ISETP.GE.U32.AND P1, PT, R15, R10, PT ;  /* 0x0000000a0f00720c */ /* 0x000fe20003f26070 */
[----:B------:R-:W-:Y:S01]  /*09b0*/  IMAD R13, R13, 0x4, R16 ;  /* 0x000000040d0d7824 */ /* 0x000fe200078e0210 */
[----:B------:R-:W-:Y:S01]  /*09c0*/  BSSY.RECONVERGENT B1, `(.L_x_53) ;  /* 0x0000017000017945 */ /* 0x000fe20003800200 */
[----:B------:R-:W-:Y:S01]  /*09d0*/  IMAD.MOV.U32 R22, RZ, RZ, R12 ;  /* 0x000000ffff167224 */ /* 0x000fe200078e000c */
[----:B------:R-:W-:-:S09]  /*09e0*/  ISETP.NE.AND P0, PT, R18, 0x1, PT ;  /* 0x000000011200780c */ /* 0x000fd20003f05270 */
[----:B------:R0:W1:Y:S01]  /*09f0*/  @P1 LDS R20, [R14] ;  /* 0x000000000e141984 */ /* 0x0000620000000800 */
[----:B------:R-:W-:Y:S01]  /*0a00*/  @P1 IADD3 R22, PT, PT, R22, 0x4, RZ ;  /* 0x0000000416161810 */ /* 0x000fe20007ffe0ff */
[----:B0-----:R-:W-:Y:S02]  /*0a10*/  @P1 VIADD R14, R14, 0x4 ;  /* 0x000000040e0e1836 */ /* 0x001fe40000000000 */
[----:B-1----:R0:W-:Y:S01]  /*0a20*/  @P1 STS [R13], R20 ;  /* 0x000000140d001388 */ /* 0x0021e20000000800 */
[----:B------:R-:W-:Y:S05]  /*0a30*/  @P1 BRA `(.L_x_54) ;  /* 0x00000000003c1947 */ /* 0x000fea0003800000 */
[----:B------:R-:W-:-:S13]  /*0a40*/  ISETP.GE.U32.AND P1, PT, R22, R11, PT ;  /* 0x0000000b1600720c */ /* 0x000fda0003f26070 */
[----:B------:R1:W2:Y:S01]  /*0a50*/  @P1 LDS R12, [R9] ;  /* 0x00000000090c1984 */ /* 0x0002a20000000800 */
[----:B------:R-:W-:Y:S02]  /*0a60*/  @P1 VIADD R15, R15, 0x4 ;  /* 0x000000040f0f1836 */ /* 0x000fe40000000000 */
[----:B-1----:R-:W-:Y:S01]  /*0a70*/  @P1 VIADD R9, R9, 0x4 ;  /* 0x0000000409091836 */ /* 0x002fe20000000000 */
[----:B--2---:R1:W-:Y:S01]  /*0a80*/  @P1 STS [R13], R12 ;  /* 0x0000000c0d001388 */ /* 0x0043e20000000800 */
[----:B------:R-:W-:Y:S05]  /*0a90*/  @P1 BRA `(.L_x_54) ;  /* 0x0000000000241947 */ /* 0x000fea0003800000 */
[----:B-1----:R-:W-:Y:S04]  /*0aa0*/  LDS R12, [R9] ;  /* 0x00000000090c7984 */ /* 0x002fe80000000800 */
[----:B------:R-:W1:Y:S02]  /*0ab0*/  LDS R17, [R14] ;  /* 0x000000000e117984 */ /* 0x000e640000000800 */
[----:B-1----:R-:W-:-:S13]  /*0ac0*/  ISETP.GE.AND P1, PT, R12, R17, PT ;  /* 0x000000110c00720c */ /* 0x002fda0003f26270 */
[----:B------:R2:W-:Y:S01]  /*0ad0*/  @P1 STS [R13], R17 ;  /* 0x000000110d001388 */ /* 0x0005e20000000800 */
[----:B------:R-:W-:Y:S01]  /*0ae0*/  @P1 IADD3 R22, PT, PT, R22, 0x4, RZ ;  /* 0x0000000416161810 */ /* 0x000fe20007ffe0ff */
[----:B------:R-:W-:Y:S02]  /*0af0*/  @P1 VIADD R14, R14, 0x4 ;  /* 0x000000040e0e1836 */ /* 0x000fe40000000000 */
[----:B------:R2:W-:Y:S01]  /*0b00*/  @!P1 STS [R13], R12 ;  /* 0x0000000c0d009388 */ /* 0x0005e20000000800 */
[----:B------:R-:W-:Y:S02]  /*0b10*/  @!P1 VIADD R15, R15, 0x4 ;  /* 0x000000040f0f9836 */ /* 0x000fe40000000000 */
[----:B------:R-:W-:-:S07]  /*0b20*/  @!P1 VIADD R9, R9, 0x4 ;  /* 0x0000000409099836 */ /* 0x000fce0000000000 */
.L_x_54:
[----:B------:R-:W-:Y:S05]  /*0b30*/  BSYNC.RECONVERGENT B1 ;  /* 0x0000000000017941 */ /* 0x000fea0003800200 */
.L_x_53:
[----:B------:R-:W-:Y:S04]  /*0b40*/  BSSY.RECONVERGENT B1, `(.L_x_52) ;  /* 0x0000028000017945 */ /* 0x000fe80003800200 */
[----:B------:R-:W-:Y:S05]  /*0b50*/  @!P0 BRA `(.L_x_55) ;  /* 0x0000000000988947 */ /* 0x000fea0003800000 */
[----:B------:R-:W-:Y:S01]  /*0b60*/  ISETP.GE.U32.AND P1, PT, R15, R10, PT ;  /* 0x0000000a0f00720c */ /* 0x000fe20003f26070 */
[----:B------:R-:W-:Y:S01]  /*0b70*/  BSSY.RECONVERGENT B2, `(.L_x_56) ;  /* 0x0000016000027945 */ /* 0x000fe20003800200 */
[----:B------:R-:W-:-:S11]  /*0b80*/  ISETP.NE.AND P0, PT, R18, 0x2, PT ;  /* 0x000000021200780c */ /* 0x000fd60003f05270 */
[----:B-12---:R1:W2:Y:S01]  /*0b90*/  @P1 LDS R12, [R14] ;  /* 0x000000000e0c1984 */ /* 0x0062a20000000800 */
[----:B------:R-:W-:Y:S01]  /*0ba0*/  @P1 IADD3 R22, PT, PT, R22, 0x4, RZ ;  /* 0x0000000416161810 */ /* 0x000fe20007ffe0ff */
[----:B-1----:R-:W-:Y:S02]  /*0bb0*/  @P1 VIADD R14, R14, 0x4 ;  /* 0x000000040e0e1836 */ /* 0x002fe40000000000 */
[----:B--2---:R1:W-:Y:S01]  /*0bc0*/  @P1 STS [R13+0x4], R12 ;  /* 0x0000040c0d001388 */ /* 0x0043e20000000800 */
[----:B------:R-:W-:Y:S05]  /*0bd0*/  @P1 BRA `(.L_x_57) ;  /* 0x00000000003c1947 */ /* 0x000fea0003800000 */
[----:B------:R-:W-:-:S13]  /*0be0*/  ISETP.GE.U32.AND P1, PT, R22, R11, PT ;  /* 0x0000000b1600720c */ /* 0x000fda0003f26070 */
[----:B-1----:R1:W2:Y:S01]  /*0bf0*/  @P1 LDS R12, [R9] ;  /* 0x00000000090c1984 */ /* 0x0022a20000000800 */
[----:B------:R-:W-:Y:S02]  /*0c00*/  @P1 VIADD R15, R15, 0x4 ;  /* 0x000000040f0f1836 */ /* 0x000fe40000000000 */
[----:B-1----:R-:W-:Y:S01]  /*0c10*/  @P1 VIADD R9, R9, 0x4 ;  /* 0x0000000409091836 */ /* 0x002fe20000000000 */
[----:B--2---:R2:W-:Y:S01]  /*0c20*/  @P1 STS [R13+0x4], R12 ;  /* 0x0000040c0d001388 */ /* 0x0045e20000000800 */
[----:B------:R-:W-:Y:S05]  /*0c30*/  @P1 BRA `(.L_x_57) ;  /* 0x0000000000241947 */ /* 0x000fea0003800000 */
[----:B--2---:R-:W-:Y:S04]  /*0c40*/  LDS R12, [R9] ;  /* 0x00000000090c7984 */ /* 0x004fe80000000800 */
[----:B------:R-:W1:Y:S02]  /*0c50*/  LDS R17, [R14] ;  /* 0x000000000e117984 */ /* 0x000e640000000800 */
[----:B-1----:R-:W-:-:S13]  /*0c60*/  ISETP.GE.AND P1, PT, R12, R17, PT ;  /* 0x000000110c00720c */ /* 0x002fda0003f26270 */
[----:B------:R3:W-:Y:S01]  /*0c70*/  @P1 STS [R13+0x4], R17 ;  /* 0x000004110d001388 */ /* 0x0007e20000000800 */
[----:B------:R-:W-:Y:S01]  /*0c80*/  @P1 IADD3 R22, PT, PT, R22, 0x4, RZ ;  /* 0x0000000416161810 */ /* 0x000fe20007ffe0ff */
[----:B------:R-:W-:Y:S02]  /*0c90*/  @P1 VIADD R14, R14, 0x4 ;  /* 0x000000040e0e1836 */ /* 0x000fe40000000000 */
[----:B------:R3:W-:Y:S01]  /*0ca0*/  @!P1 STS [R13+0x4], R12 ;  /* 0x0000040c0d009388 */ /* 0x0007e20000000800 */
[----:B------:R-:W-:Y:S02]  /*0cb0*/  @!P1 VIADD R15, R15, 0x4 ;  /* 0x000000040f0f9836 */ /* 0x000fe40000000000 */
[----:B------:R-:W-:-:S07]  /*0cc0*/  @!P1 VIADD R9, R9, 0x4 ;  /* 0x0000000409099836 */ /* 0x000fce0000000000 */
.L_x_57:
[----:B------:R-:W-:Y:S05]  /*0cd0*/  BSYNC.RECONVERGENT B2 ;  /* 0x0000000000027941 */ /* 0x000fea0003800200 */
.L_x_56:
[----:B------:R-:W-:Y:S05]  /*0ce0*/  @!P0 BRA `(.L_x_55) ;  /* 0x0000000000348947 */ /* 0x000fea0003800000 */
[----:B------:R-:W-:-:S13]  /*0cf0*/  ISETP.GE.U32.AND P0, PT, R15, R10, PT ;  /* 0x0000000a0f00720c */ /* 0x000fda0003f06070 */
[----:B------:R-:W4:Y:S04]  /*0d00*/  @P0 LDS R10, [R14] ;  /* 0x000000000e0a0984 */ /* 0x000f280000000800 */
[----:B----4-:R4:W-:Y:S01]  /*0d10*/  @P0 STS [R13+0x8], R10 ;  /* 0x0000080a0d000388 */ /* 0x0109e20000000800 */
[----:B------:R-:W-:Y:S05]  /*0d20*/  @P0 BRA `(.L_x_55) ;  /* 0x0000000000240947 */ /* 0x000fea0003800000 */
[----:B------:R-:W-:-:S13]  /*0d30*/  ISETP.GE.U32.AND P0, PT, R22, R11, PT ;  /* 0x0000000b1600720c */ /* 0x000fda0003f06070 */
[----:B----4-:R-:W4:Y:S04]  /*0d40*/  @P0 LDS R10, [R9] ;  /* 0x00000000090a0984 */ /* 0x010f280000000800 */
[----:B----4-:R4:W-:Y:S01]  /*0d50*/  @P0 STS [R13+0x8], R10 ;  /* 0x0000080a0d000388 */ /* 0x0109e20000000800 */
[----:B------:R-:W-:Y:S05]  /*0d60*/  @P0 BRA `(.L_x_55) ;  /* 0x0000000000140947 */ /* 0x000fea0003800000 */
[----:B----4-:R-:W-:Y:S04]  /*0d70*/  LDS R10, [R9] ;  /* 0x00000000090a7984 */ /* 0x010fe80000000800 */
[----:B------:R-:W4:Y:S02]  /*0d80*/  LDS R14, [R14] ;  /* 0x000000000e0e7984 */ /* 0x000f240000000800 */
[----:B----4-:R-:W-:-:S13]  /*0d90*/  ISETP.GE.AND P0, PT, R10, R14, PT ;  /* 0x0000000e0a00720c */ /* 0x010fda0003f06270 */
[----:B------:R4:W-:Y:S04]  /*0da0*/  @P0 STS [R13+0x8], R14 ;  /* 0x0000080e0d000388 */ /* 0x0009e80000000800 */
[----:B------:R4:W-:Y:S02]  /*0db0*/  @!P0 STS [R13+0x8], R10 ;  /* 0x0000080a0d008388 */ /* 0x0009e40000000800 */
.L_x_55:
[----:B------:R-:W-:Y:S05]  /*0dc0*/  BSYNC.RECONVERGENT B1 ;  /* 0x0000000000017941 */ /* 0x000fea0003800200 */
.L_x_52:
[----:B------:R-:W-:Y:S01]  /*0dd0*/  ISETP.GE.AND P0, PT, R7, 0x4, PT ;  /* 0x000000040700780c */ /* 0x000fe20003f06270 */
[----:B------:R-:W-:-:S12]  /*0de0*/  HFMA2 R9, -RZ, RZ, 0, 0 ;  /* 0x00000000ff097431 */ /* 0x000fd800000001ff */
[----:B------:R-:W-:Y:S05]  /*0df0*/  @!P0 BRA `(.L_x_58) ;  /* 0x0000000400548947 */ /* 0x000fea0003800000 */
[----:B------:R-:W-:Y:S01]  /*0e00*/  LOP3.LUT R9, R8, 0x7ffffffc, RZ, 0xc0, !PT ;  /* 0x7ffffffc08097812 */ /* 0x000fe200078ec0ff */
[----:B------:R-:W-:-:S03]  /*0e10*/  IMAD.MOV.U32 R11, RZ, RZ, RZ ;  /* 0x000000ffff0b7224 */ /* 0x000fc600078e00ff */
[----:B------:R-:W-:-:S13]  /*0e20*/  ISETP.GT.AND P0, PT, R9, RZ, PT ;  /* 0x000000ff0900720c */ /* 0x000fda0003f04270 */
[----:B------:R-:W-:Y:S05]  /*0e30*/  @!P0 BRA `(.L_x_59) ;  /* 0x0000000400108947 */ /* 0x000fea0003800000 */
[----:B------:R-:W-:Y:S01]  /*0e40*/  IMAD.IADD R8, R9, 0x1, -R11 ;  /* 0x0000000109087824 */ /* 0x000fe200078e0a0b */
[----:B------:R-:W-:-:S04]  /*0e50*/  PLOP3.LUT P0, PT, PT, PT, PT, 0x80, 0x8 ;  /* 0x000000000008781c */ /* 0x000fc80003f0f070 */
[----:B------:R-:W-:-:S13]  /*0e60*/  ISETP.GT.AND P1, PT, R8, 0xc, PT ;  /* 0x0000000c0800780c */ /* 0x000fda0003f24270 */
[----:B------:R-:W-:Y:S05]  /*0e70*/  @!P1 BRA `(.L_x_60) ;  /* 0x00000000009c9947 */ /* 0x000fea0003800000 */
[----:B------:R-:W-:Y:S01]  /*0e80*/  PLOP3.LUT P0, PT, PT, PT, PT, 0x8, 0x80 ;  /* 0x000000000080781c */ /* 0x000fe20003f0e170 */
[----:B------:R-:W-:-:S12]  /*0e90*/  VIADD R8, R9, 0xfffffff4 ;  /* 0xfffffff409087836 */ /* 0x000fd80000000000 */
.L_x_61:
[C---:B-123--:R-:W-:Y:S01]  /*0ea0*/  LEA R12, R11.reuse, R16, 0x2 ;  /* 0x000000100b0c7211 */ /* 0x04efe200078e10ff */
[C---:B0---4-:R-:W-:Y:S02]  /*0eb0*/  IMAD R10, R11.reuse, 0x4, R6 ;  /* 0x000000040b0a7824 */ /* 0x051fe400078e0206 */
[----:B------:R-:W-:Y:S02]  /*0ec0*/  VIADD R11, R11, 0x10 ;  /* 0x000000100b0b7836 */ /* 0x000fe40000000000 */
[----:B0-----:R-:W0:Y:S03]  /*0ed0*/  LDS R13, [R12] ;  /* 0x000000000c0d7984 */ /* 0x001e260000000800 */
[----:B------:R-:W-:Y:S01]  /*0ee0*/  ISETP.GE.AND P1, PT, R11, R8, PT ;  /* 0x000000080b00720c */ /* 0x000fe20003f26270 */
[----:B0-----:R-:W-:Y:S04]  /*0ef0*/  STS [R10], R13 ;  /* 0x0000000d0a007388 */ /* 0x001fe80000000800 */
[----:B------:R-:W0:Y:S04]  /*0f00*/  LDS R15, [R12+0x4] ;  /* 0x000004000c0f7984 */ /* 0x000e280000000800 */
[----:B0-----:R-:W-:Y:S04]  /*0f10*/  STS [R10+0x4], R15 ;  /* 0x0000040f0a007388 */ /* 0x001fe80000000800 */
        /* <DEDUP_REMOVED lines=27> */
[----:B0-----:R0:W-:Y:S01]  /*10d0*/  STS [R10+0x3c], R19 ;  /* 0x00003c130a007388 */ /* 0x0011e20000000800 */
[----:B------:R-:W-:Y:S05]  /*10e0*/  @!P1 BRA `(.L_x_61) ;  /* 0xfffffffc006c9947 */ /* 0x000fea000383ffff */
.L_x_60:
[----:B------:R-:W-:-:S05]  /*10f0*/  IMAD.IADD R8, R9, 0x1, -R11 ;  /* 0x0000000109087824 */ /* 0x000fca00078e0a0b */
[----:B------:R-:W-:-:S13]  /*1100*/  ISETP.GT.AND P1, PT, R8, 0x4, PT ;  /* 0x000000040800780c */ /* 0x000fda0003f24270 */
[----:B------:R-:W-:Y:S05]  /*1110*/  @!P1 BRA `(.L_x_62) ;  /* 0x0000000000509947 */ /* 0x000fea0003800000 */
[C---:B------:R-:W-:Y:S01]  /*1120*/  LEA R8, R11.reuse, R16, 0x2 ;  /* 0x000000100b087211 */ /* 0x040fe200078e10ff */
[C---:B01234-:R-:W-:Y:S01]  /*1130*/  IMAD R13, R11.reuse, 0x4, R6 ;  /* 0x000000040b0d7824 */ /* 0x05ffe200078e0206 */
[----:B------:R-:W-:Y:S01]  /*1140*/  PLOP3.LUT P0, PT, PT, PT, PT, 0x8, 0x80 ;  /* 0x000000000080781c */ /* 0x000fe20003f0e170 */
[----:B------:R-:W-:Y:S02]  /*1150*/  VIADD R11, R11, 0x8 ;  /* 0x000000080b0b7836 */ /* 0x000fe40000000000 */
[----:B------:R-:W0:Y:S04]  /*1160*/  LDS R10, [R8] ;  /* 0x00000000080a7984 */ /* 0x000e280000000800 */
        /* <DEDUP_REMOVED lines=14> */
[----:B0-----:R0:W-:Y:S02]  /*1250*/  STS [R13+0x1c], R12 ;  /* 0x00001c0c0d007388 */ /* 0x0011e40000000800 */
.L_x_62:
[----:B------:R-:W-:-:S13]  /*1260*/  ISETP.NE.OR P0, PT, R11, R9, P0 ;  /* 0x000000090b00720c */ /* 0x000fda0000705670 */
[----:B------:R-:W-:Y:S05]  /*1270*/  @!P0 BRA `(.L_x_58) ;  /* 0x0000000000348947 */ /* 0x000fea0003800000 */
.L_x_59:
[C---:B----4-:R-:W-:Y:S01]  /*1280*/  IMAD R14, R11.reuse, 0x4, R16 ;  /* 0x000000040b0e7824 */ /* 0x050fe200078e0210 */
[C---:B0-----:R-:W-:Y:S01]  /*1290*/  LEA R15, R11.reuse, R6, 0x2 ;  /* 0x000000060b0f7211 */ /* 0x041fe200078e10ff */
[----:B------:R-:W-:-:S03]  /*12a0*/  VIADD R11, R11, 0x4 ;  /* 0x000000040b0b7836 */ /* 0x000fc60000000000 */
[----:B------:R-:W4:Y:S02]  /*12b0*/  LDS R8, [R14] ;  /* 0x000000000e087984 */ /* 0x000f240000000800 */
[----:B------:R-:W-:Y:S02]  /*12c0*/  ISETP.NE.AND P0, PT, R11, R9, PT ;  /* 0x000000090b00720c */ /* 0x000fe40003f05270 */
[----:B----4-:R-:W-:Y:S04]  /*12d0*/  STS [R15], R8 ;  /* 0x000000080f007388 */ /* 0x010fe80000000800 */
[----:B0-----:R-:W0:Y:S04]  /*12e0*/  LDS R10, [R14+0x4] ;  /* 0x000004000e0a7984 */ /* 0x001e280000000800 */
[----:B0-----:R-:W-:Y:S04]  /*12f0*/  STS [R15+0x4], R10 ;  /* 0x0000040a0f007388 */ /* 0x001fe80000000800 */
[----:B-123--:R-:W0:Y:S04]  /*1300*/  LDS R12, [R14+0x8] ;  /* 0x000008000e0c7984 */ /* 0x00ee280000000800 */
[----:B0-----:R-:W-:Y:S04]  /*1310*/  STS [R15+0x8], R12 ;  /* 0x0000080c0f007388 */ /* 0x001fe80000000800 */
[----:B------:R-:W0:Y:S04]  /*1320*/  LDS R13, [R14+0xc] ;  /* 0x00000c000e0d7984 */ /* 0x000e280000000800 */
[----:B0-----:R0:W-:Y:S01]  /*1330*/  STS [R15+0xc], R13 ;  /* 0x00000c0d0f007388 */ /* 0x0011e20000000800 */
[----:B------:R-:W-:Y:S05]  /*1340*/  @P0 BRA `(.L_x_59) ;  /* 0xfffffffc00cc0947 */ /* 0x000fea000383ffff */
.L_x_58:
[----:B------:R-:W-:-:S13]  /*1350*/  ISETP.NE.AND P0, PT, R18, RZ, PT ;  /* 0x000000ff1200720c */ /* 0x000fda0003f05270 */
[----:B------:R-:W-:Y:S05]  /*1360*/  @!P0 BRA `(.L_x_39) ;  /* 0x00000000002c8947 */ /* 0x000fea0003800000 */
[C---:B------:R-:W-:Y:S01]  /*1370*/  IMAD R16, R9.reuse, 0x4, R16 ;  /* 0x0000000409107824 */ /* 0x040fe200078e0210 */
[----:B------:R-:W-:Y:S02]  /*1380*/  LEA R9, R9, R6, 0x2 ;  /* 0x0000000609097211 */ /* 0x000fe400078e10ff */
[----:B------:R-:W-:Y:S02]  /*1390*/  ISETP.NE.AND P0, PT, R18, 0x1, PT ;  /* 0x000000011200780c */ /* 0x000fe40003f05270 */
[----:B------:R-:W5:Y:S04]  /*13a0*/  LDS R8, [R16] ;  /* 0x0000000010087984 */ /* 0x000f680000000800 */
[----:B-----5:R0:W-:Y:S07]  /*13b0*/  STS [R9], R8 ;  /* 0x0000000809007388 */ /* 0x0201ee0000000800 */
[----:B------:R-:W-:Y:S05]  /*13c0*/  @!P0 BRA `(.L_x_39) ;  /* 0x0000000000148947 */ /* 0x000fea0003800000 */
[----:B------:R-:W5:Y:S01]  /*13d0*/  LDS R6, [R16+0x4] ;  /* 0x0000040010067984 */ /* 0x000f620000000800 */
[----:B------:R-:W-:-:S03]  /*13e0*/  ISETP.NE.AND P0, PT, R18, 0x2, PT ;  /* 0x000000021200780c */ /* 0x000fc60003f05270 */
[----:B-----5:R-:W-:Y:S10]  /*13f0*/  STS [R9+0x4], R6 ;  /* 0x0000040609007388 */ /* 0x020ff40000000800 */
[----:B0-----:R-:W0:Y:S04]  /*1400*/  @P0 LDS R8, [R16+0x8] ;  /* 0x0000080010080984 */ /* 0x001e280000000800 */
[----:B0-----:R0:W-:Y:S02]  /*1410*/  @P0 STS [R9+0x8], R8 ;  /* 0x0000080809000388 */ /* 0x0011e40000000800 */
.L_x_39:
[----:B------:R-:W-:Y:S05]  /*1420*/  BSYNC.RECONVERGENT B0 ;  /* 0x0000000000007941 */ /* 0x000fea0003800200 */
.L_x_38:
[----:B------:R-:W-:Y:S01]  /*1430*/  BAR.SYNC.DEFER_BLOCKING 0x0 ;  /* 0x0000000000007b1d */ /* 0x000fe20000010000 */
[C---:B------:R-:W-:Y:S01]  /*1440*/  ISETP.GT.U32.AND P0, PT, R7.reuse, UR7, PT ;  /* 0x0000000707007c0c */ /* 0x040fe2000bf04070 */
[----:B------:R-:W-:Y:S01]  /*1450*/  USHF.R.U32.HI UR5, URZ, 0x1, UR5 ;  /* 0x00000001ff057899 */ /* 0x000fe20008011605 */
[----:B------:R-:W-:-:S11]  /*1460*/  IMAD.SHL.U32 R7, R7, 0x2, RZ ;  /* 0x0000000207077824 */ /* 0x000fd600078e00ff */
[----:B------:R-:W-:Y:S05]  /*1470*/  @!P0 BRA `(.L_x_63) ;  /* 0xffffffec00348947 */ /* 0x000fea000383ffff */
[----:B0-----:R-:W0:Y:S04]  /*1480*/  LDS.64 R4, [R4] ;  /* 0x0000000004047984 */ /* 0x001e280000000a00 */
[----:B0-----:R-:W-:Y:S04]  /*1490*/  STG.E desc[UR10][R2.64], R4 ;  /* 0x0000000402007986 */ /* 0x001fe8000c10190a */
[----:B------:R-:W-:Y:S01]  /*14a0*/  STG.E desc[UR10][R2.64+0x4], R5 ;  /* 0x0000040502007986 */ /* 0x000fe2000c10190a */
[----:B------:R-:W-:Y:S05]  /*14b0*/  EXIT ;  /* 0x000000000000794d */ /* 0x000fea0003800000 */
.L_x_64:
        /* <DEDUP_REMOVED lines=12> */
.L_x_66:


//--------------------- .nv.shared.reserved.0     --------------------------
	.section	.nv.shared.reserved.0,"aw",@nobits
	.weak		__nv_reservedSMEM_offset_0_alias
	.size		__nv_reservedSMEM_offset_0_alias, 0, 64
	.other		__nv_reservedSMEM_offset_0_alias,@"STO_CUDA_RESERVED_SHARED STV_DEFAULT"
__nv_reservedSMEM_offset_0_alias:
	.zero		0
	.zero		64


//--------------------- .nv.shared._Z18kernel_first_mergePi --------------------------
	.section	.nv.shared._Z18kernel_first_mergePi,"aw",@nobits
	.sectionflags	@""
	.align	4
.nv.shared._Z18kernel_first_mergePi:
	.zero		17408


//--------------------- .nv.constant0._Z19kernel_second_mergePiS_ii --------------------------
	.section	.nv.constant0._Z19kernel_second_mergePiS_ii,"a",@progbits
	.sectionflags	@""
	.align	4
.nv.constant0._Z19kernel_second_mergePiS_ii:
	.zero		920


//--------------------- .nv.constant0._Z18kernel_first_mergePi --------------------------
	.section	.nv.constant0._Z18kernel_first_mergePi,"a",@progbits
	.sectionflags	@""
	.align	4
.nv.constant0._Z18kernel_first_mergePi:
	.zero		904


//--------------------- SYMBOLS --------------------------

	.type		.nv.reservedSmem.offset0,@object
	.size		.nv.reservedSmem.offset0,0x4
	.type		.nv.reservedSmem.cap,@object
	.size		.nv.reservedSmem.cap,0x4
